//
// Generated by NVIDIA NVVM Compiler
//
// Compiler Build ID: CL-36424714
// Cuda compilation tools, release 13.0, V13.0.88
// Based on NVVM 20.0.0
//

.version 9.0
.target sm_100
.address_size 64

	// .globl	_Z3caliiPiPf

.visible .entry _Z3caliiPiPf(
	.param .u32 _Z3caliiPiPf_param_0,
	.param .u32 _Z3caliiPiPf_param_1,
	.param .u64 .ptr .align 1 _Z3caliiPiPf_param_2,
	.param .u64 .ptr .align 1 _Z3caliiPiPf_param_3
)
{
	.local .align 16 .b8 	__local_depot0[64];
	.reg .b64 	%SP;
	.reg .b64 	%SPL;
	.reg .pred 	%p<73>;
	.reg .b32 	%r<151>;
	.reg .b32 	%f<471>;
	.reg .b64 	%rd<33>;

	mov.u64 	%SPL, __local_depot0;
	ld.param.u32 	%r22, [_Z3caliiPiPf_param_0];
	ld.param.u32 	%r23, [_Z3caliiPiPf_param_1];
	ld.param.u64 	%rd6, [_Z3caliiPiPf_param_2];
	ld.param.u64 	%rd5, [_Z3caliiPiPf_param_3];
	cvta.to.global.u64 	%rd1, %rd6;
	add.u64 	%rd2, %SPL, 0;
	mov.u32 	%r24, %tid.x;
	mov.u32 	%r25, %ntid.x;
	mov.u32 	%r26, %ctaid.x;
	mad.lo.s32 	%r27, %r25, %r26, %r24;
	mov.u32 	%r28, %tid.y;
	mov.u32 	%r29, %ntid.y;
	mov.u32 	%r30, %ctaid.y;
	mad.lo.s32 	%r31, %r29, %r30, %r28;
	mad.lo.s32 	%r1, %r31, %r22, %r27;
	div.s32 	%r32, %r1, %r22;
	mul.lo.s32 	%r33, %r32, %r22;
	sub.s32 	%r34, %r1, %r33;
	max.s32 	%r2, %r34, 2;
	add.s32 	%r3, %r2, -2;
	add.s32 	%r35, %r34, 3;
	min.s32 	%r4, %r35, %r22;
	max.s32 	%r36, %r32, 2;
	add.s32 	%r5, %r36, -2;
	add.s32 	%r37, %r32, 3;
	min.s32 	%r6, %r37, %r23;
	mov.b32 	%r38, 0;
	st.local.v4.u32 	[%rd2], {%r38, %r38, %r38, %r38};
	st.local.v4.u32 	[%rd2+16], {%r38, %r38, %r38, %r38};
	st.local.v4.u32 	[%rd2+32], {%r38, %r38, %r38, %r38};
	st.local.v4.u32 	[%rd2+48], {%r38, %r38, %r38, %r38};
	setp.le.s32 	%p1, %r6, %r5;
	mov.f32 	%f454, 0f00000000;
	@%p1 bra 	$L__BB0_12;
	xor.b32  	%r39, %r4, 2;
	sub.s32 	%r40, %r39, %r2;
	sub.s32 	%r41, %r4, %r2;
	add.s32 	%r7, %r41, 1;
	and.b32  	%r8, %r40, 3;
	add.s32 	%r9, %r2, -1;
	add.s32 	%r10, %r2, 1;
	neg.s32 	%r11, %r4;
	add.s64 	%rd3, %rd1, 8;
	mov.u32 	%r147, %r5;
$L__BB0_2:
	setp.le.s32 	%p2, %r4, %r3;
	@%p2 bra 	$L__BB0_10;
	setp.eq.s32 	%p3, %r8, 0;
	mul.lo.s32 	%r13, %r147, %r22;
	mov.u32 	%r148, %r3;
	@%p3 bra 	$L__BB0_7;
	setp.eq.s32 	%p4, %r8, 1;
	cvt.s64.s32 	%rd8, %r13;
	cvt.u64.u32 	%rd9, %r2;
	add.s64 	%rd10, %rd9, %rd8;
	shl.b64 	%rd11, %rd10, 2;
	add.s64 	%rd4, %rd1, %rd11;
	ld.global.u32 	%r42, [%rd4+-8];
	mul.wide.s32 	%rd12, %r42, 4;
	add.s64 	%rd13, %rd2, %rd12;
	ld.local.u32 	%r43, [%rd13];
	add.s32 	%r44, %r43, 1;
	st.local.u32 	[%rd13], %r44;
	mov.u32 	%r148, %r9;
	@%p4 bra 	$L__BB0_7;
	setp.eq.s32 	%p5, %r8, 2;
	ld.global.u32 	%r45, [%rd4+-4];
	mul.wide.s32 	%rd14, %r45, 4;
	add.s64 	%rd15, %rd2, %rd14;
	ld.local.u32 	%r46, [%rd15];
	add.s32 	%r47, %r46, 1;
	st.local.u32 	[%rd15], %r47;
	mov.u32 	%r148, %r2;
	@%p5 bra 	$L__BB0_7;
	add.s32 	%r48, %r2, %r13;
	mul.wide.s32 	%rd16, %r48, 4;
	add.s64 	%rd17, %rd1, %rd16;
	ld.global.u32 	%r49, [%rd17];
	mul.wide.s32 	%rd18, %r49, 4;
	add.s64 	%rd19, %rd2, %rd18;
	ld.local.u32 	%r50, [%rd19];
	add.s32 	%r51, %r50, 1;
	st.local.u32 	[%rd19], %r51;
	mov.u32 	%r148, %r10;
$L__BB0_7:
	setp.lt.u32 	%p6, %r7, 3;
	@%p6 bra 	$L__BB0_10;
	add.s32 	%r150, %r11, %r148;
	add.s32 	%r149, %r148, %r13;
$L__BB0_9:
	mul.wide.s32 	%rd20, %r149, 4;
	add.s64 	%rd21, %rd3, %rd20;
	ld.global.u32 	%r52, [%rd21+-8];
	mul.wide.s32 	%rd22, %r52, 4;
	add.s64 	%rd23, %rd2, %rd22;
	ld.local.u32 	%r53, [%rd23];
	add.s32 	%r54, %r53, 1;
	st.local.u32 	[%rd23], %r54;
	ld.global.u32 	%r55, [%rd21+-4];
	mul.wide.s32 	%rd24, %r55, 4;
	add.s64 	%rd25, %rd2, %rd24;
	ld.local.u32 	%r56, [%rd25];
	add.s32 	%r57, %r56, 1;
	st.local.u32 	[%rd25], %r57;
	ld.global.u32 	%r58, [%rd21];
	mul.wide.s32 	%rd26, %r58, 4;
	add.s64 	%rd27, %rd2, %rd26;
	ld.local.u32 	%r59, [%rd27];
	add.s32 	%r60, %r59, 1;
	st.local.u32 	[%rd27], %r60;
	ld.global.u32 	%r61, [%rd21+4];
	mul.wide.s32 	%rd28, %r61, 4;
	add.s64 	%rd29, %rd2, %rd28;
	ld.local.u32 	%r62, [%rd29];
	add.s32 	%r63, %r62, 1;
	st.local.u32 	[%rd29], %r63;
	add.s32 	%r150, %r150, 4;
	add.s32 	%r149, %r149, 4;
	setp.ne.s32 	%p7, %r150, 0;
	@%p7 bra 	$L__BB0_9;
$L__BB0_10:
	add.s32 	%r147, %r147, 1;
	setp.ne.s32 	%p8, %r147, %r6;
	@%p8 bra 	$L__BB0_2;
	ld.local.u32 	%r64, [%rd2];
	cvt.rn.f32.s32 	%f454, %r64;
$L__BB0_12:
	sub.s32 	%r65, %r6, %r5;
	sub.s32 	%r66, %r4, %r3;
	mul.lo.s32 	%r67, %r66, %r65;
	cvt.rn.f32.s32 	%f2, %r67;
	div.rn.f32 	%f3, %f454, %f2;
	setp.neu.f32 	%p9, %f3, 0f00000000;
	mov.f32 	%f456, 0f00000000;
	@%p9 bra 	$L__BB0_13;
	bra.uni 	$L__BB0_14;
$L__BB0_13:
	setp.lt.f32 	%p10, %f3, 0f00800000;
	mul.f32 	%f54, %f3, 0f4B000000;
	selp.f32 	%f55, %f54, %f3, %p10;
	selp.f32 	%f56, 0fC1B80000, 0f00000000, %p10;
	mov.b32 	%r68, %f55;
	add.s32 	%r69, %r68, -1060439283;
	and.b32  	%r70, %r69, -8388608;
	sub.s32 	%r71, %r68, %r70;
	mov.b32 	%f57, %r71;
	cvt.rn.f32.s32 	%f58, %r70;
	fma.rn.f32 	%f59, %f58, 0f34000000, %f56;
	add.f32 	%f60, %f57, 0fBF800000;
	fma.rn.f32 	%f61, %f60, 0f3DC6B27F, 0fBE2C7F30;
	fma.rn.f32 	%f62, %f61, %f60, 0f3E2FCF2A;
	fma.rn.f32 	%f63, %f62, %f60, 0fBE374E43;
	fma.rn.f32 	%f64, %f63, %f60, 0f3E520BF4;
	fma.rn.f32 	%f65, %f64, %f60, 0fBE763C8B;
	fma.rn.f32 	%f66, %f65, %f60, 0f3E93BF99;
	fma.rn.f32 	%f67, %f66, %f60, 0fBEB8AA49;
	fma.rn.f32 	%f68, %f67, %f60, 0f3EF6384A;
	fma.rn.f32 	%f69, %f68, %f60, 0fBF38AA3B;
	mul.f32 	%f70, %f60, %f69;
	mul.f32 	%f71, %f60, %f70;
	fma.rn.f32 	%f72, %f60, 0f3FB8AA3B, %f71;
	add.f32 	%f73, %f59, %f72;
	setp.gt.u32 	%p11, %r68, 2139095039;
	fma.rn.f32 	%f74, %f55, 0f7F800000, 0f7F800000;
	selp.f32 	%f75, %f74, %f73, %p11;
	setp.eq.f32 	%p12, %f55, 0f00000000;
	selp.f32 	%f76, 0fFF800000, %f75, %p12;
	mul.f32 	%f77, %f3, %f76;
	mov.f32 	%f78, 0f00000000;
	sub.f32 	%f456, %f78, %f77;
$L__BB0_14:
	ld.local.u32 	%r72, [%rd2+4];
	cvt.rn.f32.s32 	%f79, %r72;
	div.rn.f32 	%f7, %f79, %f2;
	setp.eq.f32 	%p13, %f7, 0f00000000;
	@%p13 bra 	$L__BB0_16;
	setp.lt.f32 	%p14, %f7, 0f00800000;
	mul.f32 	%f80, %f7, 0f4B000000;
	selp.f32 	%f81, %f80, %f7, %p14;
	selp.f32 	%f82, 0fC1B80000, 0f00000000, %p14;
	mov.b32 	%r73, %f81;
	add.s32 	%r74, %r73, -1060439283;
	and.b32  	%r75, %r74, -8388608;
	sub.s32 	%r76, %r73, %r75;
	mov.b32 	%f83, %r76;
	cvt.rn.f32.s32 	%f84, %r75;
	fma.rn.f32 	%f85, %f84, 0f34000000, %f82;
	add.f32 	%f86, %f83, 0fBF800000;
	fma.rn.f32 	%f87, %f86, 0f3DC6B27F, 0fBE2C7F30;
	fma.rn.f32 	%f88, %f87, %f86, 0f3E2FCF2A;
	fma.rn.f32 	%f89, %f88, %f86, 0fBE374E43;
	fma.rn.f32 	%f90, %f89, %f86, 0f3E520BF4;
	fma.rn.f32 	%f91, %f90, %f86, 0fBE763C8B;
	fma.rn.f32 	%f92, %f91, %f86, 0f3E93BF99;
	fma.rn.f32 	%f93, %f92, %f86, 0fBEB8AA49;
	fma.rn.f32 	%f94, %f93, %f86, 0f3EF6384A;
	fma.rn.f32 	%f95, %f94, %f86, 0fBF38AA3B;
	mul.f32 	%f96, %f86, %f95;
	mul.f32 	%f97, %f86, %f96;
	fma.rn.f32 	%f98, %f86, 0f3FB8AA3B, %f97;
	add.f32 	%f99, %f85, %f98;
	setp.gt.u32 	%p15, %r73, 2139095039;
	fma.rn.f32 	%f100, %f81, 0f7F800000, 0f7F800000;
	selp.f32 	%f101, %f100, %f99, %p15;
	setp.eq.f32 	%p16, %f81, 0f00000000;
	selp.f32 	%f102, 0fFF800000, %f101, %p16;
	mul.f32 	%f103, %f7, %f102;
	sub.f32 	%f456, %f456, %f103;
$L__BB0_16:
	ld.local.u32 	%r77, [%rd2+8];
	cvt.rn.f32.s32 	%f104, %r77;
	div.rn.f32 	%f10, %f104, %f2;
	setp.eq.f32 	%p17, %f10, 0f00000000;
	@%p17 bra 	$L__BB0_18;
	setp.lt.f32 	%p18, %f10, 0f00800000;
	mul.f32 	%f105, %f10, 0f4B000000;
	selp.f32 	%f106, %f105, %f10, %p18;
	selp.f32 	%f107, 0fC1B80000, 0f00000000, %p18;
	mov.b32 	%r78, %f106;
	add.s32 	%r79, %r78, -1060439283;
	and.b32  	%r80, %r79, -8388608;
	sub.s32 	%r81, %r78, %r80;
	mov.b32 	%f108, %r81;
	cvt.rn.f32.s32 	%f109, %r80;
	fma.rn.f32 	%f110, %f109, 0f34000000, %f107;
	add.f32 	%f111, %f108, 0fBF800000;
	fma.rn.f32 	%f112, %f111, 0f3DC6B27F, 0fBE2C7F30;
	fma.rn.f32 	%f113, %f112, %f111, 0f3E2FCF2A;
	fma.rn.f32 	%f114, %f113, %f111, 0fBE374E43;
	fma.rn.f32 	%f115, %f114, %f111, 0f3E520BF4;
	fma.rn.f32 	%f116, %f115, %f111, 0fBE763C8B;
	fma.rn.f32 	%f117, %f116, %f111, 0f3E93BF99;
	fma.rn.f32 	%f118, %f117, %f111, 0fBEB8AA49;
	fma.rn.f32 	%f119, %f118, %f111, 0f3EF6384A;
	fma.rn.f32 	%f120, %f119, %f111, 0fBF38AA3B;
	mul.f32 	%f121, %f111, %f120;
	mul.f32 	%f122, %f111, %f121;
	fma.rn.f32 	%f123, %f111, 0f3FB8AA3B, %f122;
	add.f32 	%f124, %f110, %f123;
	setp.gt.u32 	%p19, %r78, 2139095039;
	fma.rn.f32 	%f125, %f106, 0f7F800000, 0f7F800000;
	selp.f32 	%f126, %f125, %f124, %p19;
	setp.eq.f32 	%p20, %f106, 0f00000000;
	selp.f32 	%f127, 0fFF800000, %f126, %p20;
	mul.f32 	%f128, %f10, %f127;
	sub.f32 	%f456, %f456, %f128;
$L__BB0_18:
	ld.local.u32 	%r82, [%rd2+12];
	cvt.rn.f32.s32 	%f129, %r82;
	div.rn.f32 	%f13, %f129, %f2;
	setp.eq.f32 	%p21, %f13, 0f00000000;
	@%p21 bra 	$L__BB0_20;
	setp.lt.f32 	%p22, %f13, 0f00800000;
	mul.f32 	%f130, %f13, 0f4B000000;
	selp.f32 	%f131, %f130, %f13, %p22;
	selp.f32 	%f132, 0fC1B80000, 0f00000000, %p22;
	mov.b32 	%r83, %f131;
	add.s32 	%r84, %r83, -1060439283;
	and.b32  	%r85, %r84, -8388608;
	sub.s32 	%r86, %r83, %r85;
	mov.b32 	%f133, %r86;
	cvt.rn.f32.s32 	%f134, %r85;
	fma.rn.f32 	%f135, %f134, 0f34000000, %f132;
	add.f32 	%f136, %f133, 0fBF800000;
	fma.rn.f32 	%f137, %f136, 0f3DC6B27F, 0fBE2C7F30;
	fma.rn.f32 	%f138, %f137, %f136, 0f3E2FCF2A;
	fma.rn.f32 	%f139, %f138, %f136, 0fBE374E43;
	fma.rn.f32 	%f140, %f139, %f136, 0f3E520BF4;
	fma.rn.f32 	%f141, %f140, %f136, 0fBE763C8B;
	fma.rn.f32 	%f142, %f141, %f136, 0f3E93BF99;
	fma.rn.f32 	%f143, %f142, %f136, 0fBEB8AA49;
	fma.rn.f32 	%f144, %f143, %f136, 0f3EF6384A;
	fma.rn.f32 	%f145, %f144, %f136, 0fBF38AA3B;
	mul.f32 	%f146, %f136, %f145;
	mul.f32 	%f147, %f136, %f146;
	fma.rn.f32 	%f148, %f136, 0f3FB8AA3B, %f147;
	add.f32 	%f149, %f135, %f148;
	setp.gt.u32 	%p23, %r83, 2139095039;
	fma.rn.f32 	%f150, %f131, 0f7F800000, 0f7F800000;
	selp.f32 	%f151, %f150, %f149, %p23;
	setp.eq.f32 	%p24, %f131, 0f00000000;
	selp.f32 	%f152, 0fFF800000, %f151, %p24;
	mul.f32 	%f153, %f13, %f152;
	sub.f32 	%f456, %f456, %f153;
$L__BB0_20:
	ld.local.u32 	%r87, [%rd2+16];
	cvt.rn.f32.s32 	%f154, %r87;
	div.rn.f32 	%f16, %f154, %f2;
	setp.eq.f32 	%p25, %f16, 0f00000000;
	@%p25 bra 	$L__BB0_22;
	setp.lt.f32 	%p26, %f16, 0f00800000;
	mul.f32 	%f155, %f16, 0f4B000000;
	selp.f32 	%f156, %f155, %f16, %p26;
	selp.f32 	%f157, 0fC1B80000, 0f00000000, %p26;
	mov.b32 	%r88, %f156;
	add.s32 	%r89, %r88, -1060439283;
	and.b32  	%r90, %r89, -8388608;
	sub.s32 	%r91, %r88, %r90;
	mov.b32 	%f158, %r91;
	cvt.rn.f32.s32 	%f159, %r90;
	fma.rn.f32 	%f160, %f159, 0f34000000, %f157;
	add.f32 	%f161, %f158, 0fBF800000;
	fma.rn.f32 	%f162, %f161, 0f3DC6B27F, 0fBE2C7F30;
	fma.rn.f32 	%f163, %f162, %f161, 0f3E2FCF2A;
	fma.rn.f32 	%f164, %f163, %f161, 0fBE374E43;
	fma.rn.f32 	%f165, %f164, %f161, 0f3E520BF4;
	fma.rn.f32 	%f166, %f165, %f161, 0fBE763C8B;
	fma.rn.f32 	%f167, %f166, %f161, 0f3E93BF99;
	fma.rn.f32 	%f168, %f167, %f161, 0fBEB8AA49;
	fma.rn.f32 	%f169, %f168, %f161, 0f3EF6384A;
	fma.rn.f32 	%f170, %f169, %f161, 0fBF38AA3B;
	mul.f32 	%f171, %f161, %f170;
	mul.f32 	%f172, %f161, %f171;
	fma.rn.f32 	%f173, %f161, 0f3FB8AA3B, %f172;
	add.f32 	%f174, %f160, %f173;
	setp.gt.u32 	%p27, %r88, 2139095039;
	fma.rn.f32 	%f175, %f156, 0f7F800000, 0f7F800000;
	selp.f32 	%f176, %f175, %f174, %p27;
	setp.eq.f32 	%p28, %f156, 0f00000000;
	selp.f32 	%f177, 0fFF800000, %f176, %p28;
	mul.f32 	%f178, %f16, %f177;
	sub.f32 	%f456, %f456, %f178;
$L__BB0_22:
	ld.local.u32 	%r92, [%rd2+20];
	cvt.rn.f32.s32 	%f179, %r92;
	div.rn.f32 	%f19, %f179, %f2;
	setp.eq.f32 	%p29, %f19, 0f00000000;
	@%p29 bra 	$L__BB0_24;
	setp.lt.f32 	%p30, %f19, 0f00800000;
	mul.f32 	%f180, %f19, 0f4B000000;
	selp.f32 	%f181, %f180, %f19, %p30;
	selp.f32 	%f182, 0fC1B80000, 0f00000000, %p30;
	mov.b32 	%r93, %f181;
	add.s32 	%r94, %r93, -1060439283;
	and.b32  	%r95, %r94, -8388608;
	sub.s32 	%r96, %r93, %r95;
	mov.b32 	%f183, %r96;
	cvt.rn.f32.s32 	%f184, %r95;
	fma.rn.f32 	%f185, %f184, 0f34000000, %f182;
	add.f32 	%f186, %f183, 0fBF800000;
	fma.rn.f32 	%f187, %f186, 0f3DC6B27F, 0fBE2C7F30;
	fma.rn.f32 	%f188, %f187, %f186, 0f3E2FCF2A;
	fma.rn.f32 	%f189, %f188, %f186, 0fBE374E43;
	fma.rn.f32 	%f190, %f189, %f186, 0f3E520BF4;
	fma.rn.f32 	%f191, %f190, %f186, 0fBE763C8B;
	fma.rn.f32 	%f192, %f191, %f186, 0f3E93BF99;
	fma.rn.f32 	%f193, %f192, %f186, 0fBEB8AA49;
	fma.rn.f32 	%f194, %f193, %f186, 0f3EF6384A;
	fma.rn.f32 	%f195, %f194, %f186, 0fBF38AA3B;
	mul.f32 	%f196, %f186, %f195;
	mul.f32 	%f197, %f186, %f196;
	fma.rn.f32 	%f198, %f186, 0f3FB8AA3B, %f197;
	add.f32 	%f199, %f185, %f198;
	setp.gt.u32 	%p31, %r93, 2139095039;
	fma.rn.f32 	%f200, %f181, 0f7F800000, 0f7F800000;
	selp.f32 	%f201, %f200, %f199, %p31;
	setp.eq.f32 	%p32, %f181, 0f00000000;
	selp.f32 	%f202, 0fFF800000, %f201, %p32;
	mul.f32 	%f203, %f19, %f202;
	sub.f32 	%f456, %f456, %f203;
$L__BB0_24:
	ld.local.u32 	%r97, [%rd2+24];
	cvt.rn.f32.s32 	%f204, %r97;
	div.rn.f32 	%f22, %f204, %f2;
	setp.eq.f32 	%p33, %f22, 0f00000000;
	@%p33 bra 	$L__BB0_26;
	setp.lt.f32 	%p34, %f22, 0f00800000;
	mul.f32 	%f205, %f22, 0f4B000000;
	selp.f32 	%f206, %f205, %f22, %p34;
	selp.f32 	%f207, 0fC1B80000, 0f00000000, %p34;
	mov.b32 	%r98, %f206;
	add.s32 	%r99, %r98, -1060439283;
	and.b32  	%r100, %r99, -8388608;
	sub.s32 	%r101, %r98, %r100;
	mov.b32 	%f208, %r101;
	cvt.rn.f32.s32 	%f209, %r100;
	fma.rn.f32 	%f210, %f209, 0f34000000, %f207;
	add.f32 	%f211, %f208, 0fBF800000;
	fma.rn.f32 	%f212, %f211, 0f3DC6B27F, 0fBE2C7F30;
	fma.rn.f32 	%f213, %f212, %f211, 0f3E2FCF2A;
	fma.rn.f32 	%f214, %f213, %f211, 0fBE374E43;
	fma.rn.f32 	%f215, %f214, %f211, 0f3E520BF4;
	fma.rn.f32 	%f216, %f215, %f211, 0fBE763C8B;
	fma.rn.f32 	%f217, %f216, %f211, 0f3E93BF99;
	fma.rn.f32 	%f218, %f217, %f211, 0fBEB8AA49;
	fma.rn.f32 	%f219, %f218, %f211, 0f3EF6384A;
	fma.rn.f32 	%f220, %f219, %f211, 0fBF38AA3B;
	mul.f32 	%f221, %f211, %f220;
	mul.f32 	%f222, %f211, %f221;
	fma.rn.f32 	%f223, %f211, 0f3FB8AA3B, %f222;
	add.f32 	%f224, %f210, %f223;
	setp.gt.u32 	%p35, %r98, 2139095039;
	fma.rn.f32 	%f225, %f206, 0f7F800000, 0f7F800000;
	selp.f32 	%f226, %f225, %f224, %p35;
	setp.eq.f32 	%p36, %f206, 0f00000000;
	selp.f32 	%f227, 0fFF800000, %f226, %p36;
	mul.f32 	%f228, %f22, %f227;
	sub.f32 	%f456, %f456, %f228;
$L__BB0_26:
	ld.local.u32 	%r102, [%rd2+28];
	cvt.rn.f32.s32 	%f229, %r102;
	div.rn.f32 	%f25, %f229, %f2;
	setp.eq.f32 	%p37, %f25, 0f00000000;
	@%p37 bra 	$L__BB0_28;
	setp.lt.f32 	%p38, %f25, 0f00800000;
	mul.f32 	%f230, %f25, 0f4B000000;
	selp.f32 	%f231, %f230, %f25, %p38;
	selp.f32 	%f232, 0fC1B80000, 0f00000000, %p38;
	mov.b32 	%r103, %f231;
	add.s32 	%r104, %r103, -1060439283;
	and.b32  	%r105, %r104, -8388608;
	sub.s32 	%r106, %r103, %r105;
	mov.b32 	%f233, %r106;
	cvt.rn.f32.s32 	%f234, %r105;
	fma.rn.f32 	%f235, %f234, 0f34000000, %f232;
	add.f32 	%f236, %f233, 0fBF800000;
	fma.rn.f32 	%f237, %f236, 0f3DC6B27F, 0fBE2C7F30;
	fma.rn.f32 	%f238, %f237, %f236, 0f3E2FCF2A;
	fma.rn.f32 	%f239, %f238, %f236, 0fBE374E43;
	fma.rn.f32 	%f240, %f239, %f236, 0f3E520BF4;
	fma.rn.f32 	%f241, %f240, %f236, 0fBE763C8B;
	fma.rn.f32 	%f242, %f241, %f236, 0f3E93BF99;
	fma.rn.f32 	%f243, %f242, %f236, 0fBEB8AA49;
	fma.rn.f32 	%f244, %f243, %f236, 0f3EF6384A;
	fma.rn.f32 	%f245, %f244, %f236, 0fBF38AA3B;
	mul.f32 	%f246, %f236, %f245;
	mul.f32 	%f247, %f236, %f246;
	fma.rn.f32 	%f248, %f236, 0f3FB8AA3B, %f247;
	add.f32 	%f249, %f235, %f248;
	setp.gt.u32 	%p39, %r103, 2139095039;
	fma.rn.f32 	%f250, %f231, 0f7F800000, 0f7F800000;
	selp.f32 	%f251, %f250, %f249, %p39;
	setp.eq.f32 	%p40, %f231, 0f00000000;
	selp.f32 	%f252, 0fFF800000, %f251, %p40;
	mul.f32 	%f253, %f25, %f252;
	sub.f32 	%f456, %f456, %f253;
$L__BB0_28:
	ld.local.u32 	%r107, [%rd2+32];
	cvt.rn.f32.s32 	%f254, %r107;
	div.rn.f32 	%f28, %f254, %f2;
	setp.eq.f32 	%p41, %f28, 0f00000000;
	@%p41 bra 	$L__BB0_30;
	setp.lt.f32 	%p42, %f28, 0f00800000;
	mul.f32 	%f255, %f28, 0f4B000000;
	selp.f32 	%f256, %f255, %f28, %p42;
	selp.f32 	%f257, 0fC1B80000, 0f00000000, %p42;
	mov.b32 	%r108, %f256;
	add.s32 	%r109, %r108, -1060439283;
	and.b32  	%r110, %r109, -8388608;
	sub.s32 	%r111, %r108, %r110;
	mov.b32 	%f258, %r111;
	cvt.rn.f32.s32 	%f259, %r110;
	fma.rn.f32 	%f260, %f259, 0f34000000, %f257;
	add.f32 	%f261, %f258, 0fBF800000;
	fma.rn.f32 	%f262, %f261, 0f3DC6B27F, 0fBE2C7F30;
	fma.rn.f32 	%f263, %f262, %f261, 0f3E2FCF2A;
	fma.rn.f32 	%f264, %f263, %f261, 0fBE374E43;
	fma.rn.f32 	%f265, %f264, %f261, 0f3E520BF4;
	fma.rn.f32 	%f266, %f265, %f261, 0fBE763C8B;
	fma.rn.f32 	%f267, %f266, %f261, 0f3E93BF99;
	fma.rn.f32 	%f268, %f267, %f261, 0fBEB8AA49;
	fma.rn.f32 	%f269, %f268, %f261, 0f3EF6384A;
	fma.rn.f32 	%f270, %f269, %f261, 0fBF38AA3B;
	mul.f32 	%f271, %f261, %f270;
	mul.f32 	%f272, %f261, %f271;
	fma.rn.f32 	%f273, %f261, 0f3FB8AA3B, %f272;
	add.f32 	%f274, %f260, %f273;
	setp.gt.u32 	%p43, %r108, 2139095039;
	fma.rn.f32 	%f275, %f256, 0f7F800000, 0f7F800000;
	selp.f32 	%f276, %f275, %f274, %p43;
	setp.eq.f32 	%p44, %f256, 0f00000000;
	selp.f32 	%f277, 0fFF800000, %f276, %p44;
	mul.f32 	%f278, %f28, %f277;
	sub.f32 	%f456, %f456, %f278;
$L__BB0_30:
	ld.local.u32 	%r112, [%rd2+36];
	cvt.rn.f32.s32 	%f279, %r112;
	div.rn.f32 	%f31, %f279, %f2;
	setp.eq.f32 	%p45, %f31, 0f00000000;
	@%p45 bra 	$L__BB0_32;
	setp.lt.f32 	%p46, %f31, 0f00800000;
	mul.f32 	%f280, %f31, 0f4B000000;
	selp.f32 	%f281, %f280, %f31, %p46;
	selp.f32 	%f282, 0fC1B80000, 0f00000000, %p46;
	mov.b32 	%r113, %f281;
	add.s32 	%r114, %r113, -1060439283;
	and.b32  	%r115, %r114, -8388608;
	sub.s32 	%r116, %r113, %r115;
	mov.b32 	%f283, %r116;
	cvt.rn.f32.s32 	%f284, %r115;
	fma.rn.f32 	%f285, %f284, 0f34000000, %f282;
	add.f32 	%f286, %f283, 0fBF800000;
	fma.rn.f32 	%f287, %f286, 0f3DC6B27F, 0fBE2C7F30;
	fma.rn.f32 	%f288, %f287, %f286, 0f3E2FCF2A;
	fma.rn.f32 	%f289, %f288, %f286, 0fBE374E43;
	fma.rn.f32 	%f290, %f289, %f286, 0f3E520BF4;
	fma.rn.f32 	%f291, %f290, %f286, 0fBE763C8B;
	fma.rn.f32 	%f292, %f291, %f286, 0f3E93BF99;
	fma.rn.f32 	%f293, %f292, %f286, 0fBEB8AA49;
	fma.rn.f32 	%f294, %f293, %f286, 0f3EF6384A;
	fma.rn.f32 	%f295, %f294, %f286, 0fBF38AA3B;
	mul.f32 	%f296, %f286, %f295;
	mul.f32 	%f297, %f286, %f296;
	fma.rn.f32 	%f298, %f286, 0f3FB8AA3B, %f297;
	add.f32 	%f299, %f285, %f298;
	setp.gt.u32 	%p47, %r113, 2139095039;
	fma.rn.f32 	%f300, %f281, 0f7F800000, 0f7F800000;
	selp.f32 	%f301, %f300, %f299, %p47;
	setp.eq.f32 	%p48, %f281, 0f00000000;
	selp.f32 	%f302, 0fFF800000, %f301, %p48;
	mul.f32 	%f303, %f31, %f302;
	sub.f32 	%f456, %f456, %f303;
$L__BB0_32:
	ld.local.u32 	%r117, [%rd2+40];
	cvt.rn.f32.s32 	%f304, %r117;
	div.rn.f32 	%f34, %f304, %f2;
	setp.eq.f32 	%p49, %f34, 0f00000000;
	@%p49 bra 	$L__BB0_34;
	setp.lt.f32 	%p50, %f34, 0f00800000;
	mul.f32 	%f305, %f34, 0f4B000000;
	selp.f32 	%f306, %f305, %f34, %p50;
	selp.f32 	%f307, 0fC1B80000, 0f00000000, %p50;
	mov.b32 	%r118, %f306;
	add.s32 	%r119, %r118, -1060439283;
	and.b32  	%r120, %r119, -8388608;
	sub.s32 	%r121, %r118, %r120;
	mov.b32 	%f308, %r121;
	cvt.rn.f32.s32 	%f309, %r120;
	fma.rn.f32 	%f310, %f309, 0f34000000, %f307;
	add.f32 	%f311, %f308, 0fBF800000;
	fma.rn.f32 	%f312, %f311, 0f3DC6B27F, 0fBE2C7F30;
	fma.rn.f32 	%f313, %f312, %f311, 0f3E2FCF2A;
	fma.rn.f32 	%f314, %f313, %f311, 0fBE374E43;
	fma.rn.f32 	%f315, %f314, %f311, 0f3E520BF4;
	fma.rn.f32 	%f316, %f315, %f311, 0fBE763C8B;
	fma.rn.f32 	%f317, %f316, %f311, 0f3E93BF99;
	fma.rn.f32 	%f318, %f317, %f311, 0fBEB8AA49;
	fma.rn.f32 	%f319, %f318, %f311, 0f3EF6384A;
	fma.rn.f32 	%f320, %f319, %f311, 0fBF38AA3B;
	mul.f32 	%f321, %f311, %f320;
	mul.f32 	%f322, %f311, %f321;
	fma.rn.f32 	%f323, %f311, 0f3FB8AA3B, %f322;
	add.f32 	%f324, %f310, %f323;
	setp.gt.u32 	%p51, %r118, 2139095039;
	fma.rn.f32 	%f325, %f306, 0f7F800000, 0f7F800000;
	selp.f32 	%f326, %f325, %f324, %p51;
	setp.eq.f32 	%p52, %f306, 0f00000000;
	selp.f32 	%f327, 0fFF800000, %f326, %p52;
	mul.f32 	%f328, %f34, %f327;
	sub.f32 	%f456, %f456, %f328;
$L__BB0_34:
	ld.local.u32 	%r122, [%rd2+44];
	cvt.rn.f32.s32 	%f329, %r122;
	div.rn.f32 	%f37, %f329, %f2;
	setp.eq.f32 	%p53, %f37, 0f00000000;
	@%p53 bra 	$L__BB0_36;
	setp.lt.f32 	%p54, %f37, 0f00800000;
	mul.f32 	%f330, %f37, 0f4B000000;
	selp.f32 	%f331, %f330, %f37, %p54;
	selp.f32 	%f332, 0fC1B80000, 0f00000000, %p54;
	mov.b32 	%r123, %f331;
	add.s32 	%r124, %r123, -1060439283;
	and.b32  	%r125, %r124, -8388608;
	sub.s32 	%r126, %r123, %r125;
	mov.b32 	%f333, %r126;
	cvt.rn.f32.s32 	%f334, %r125;
	fma.rn.f32 	%f335, %f334, 0f34000000, %f332;
	add.f32 	%f336, %f333, 0fBF800000;
	fma.rn.f32 	%f337, %f336, 0f3DC6B27F, 0fBE2C7F30;
	fma.rn.f32 	%f338, %f337, %f336, 0f3E2FCF2A;
	fma.rn.f32 	%f339, %f338, %f336, 0fBE374E43;
	fma.rn.f32 	%f340, %f339, %f336, 0f3E520BF4;
	fma.rn.f32 	%f341, %f340, %f336, 0fBE763C8B;
	fma.rn.f32 	%f342, %f341, %f336, 0f3E93BF99;
	fma.rn.f32 	%f343, %f342, %f336, 0fBEB8AA49;
	fma.rn.f32 	%f344, %f343, %f336, 0f3EF6384A;
	fma.rn.f32 	%f345, %f344, %f336, 0fBF38AA3B;
	mul.f32 	%f346, %f336, %f345;
	mul.f32 	%f347, %f336, %f346;
	fma.rn.f32 	%f348, %f336, 0f3FB8AA3B, %f347;
	add.f32 	%f349, %f335, %f348;
	setp.gt.u32 	%p55, %r123, 2139095039;
	fma.rn.f32 	%f350, %f331, 0f7F800000, 0f7F800000;
	selp.f32 	%f351, %f350, %f349, %p55;
	setp.eq.f32 	%p56, %f331, 0f00000000;
	selp.f32 	%f352, 0fFF800000, %f351, %p56;
	mul.f32 	%f353, %f37, %f352;
	sub.f32 	%f456, %f456, %f353;
$L__BB0_36:
	ld.local.u32 	%r127, [%rd2+48];
	cvt.rn.f32.s32 	%f354, %r127;
	div.rn.f32 	%f40, %f354, %f2;
	setp.eq.f32 	%p57, %f40, 0f00000000;
	@%p57 bra 	$L__BB0_38;
	setp.lt.f32 	%p58, %f40, 0f00800000;
	mul.f32 	%f355, %f40, 0f4B000000;
	selp.f32 	%f356, %f355, %f40, %p58;
	selp.f32 	%f357, 0fC1B80000, 0f00000000, %p58;
	mov.b32 	%r128, %f356;
	add.s32 	%r129, %r128, -1060439283;
	and.b32  	%r130, %r129, -8388608;
	sub.s32 	%r131, %r128, %r130;
	mov.b32 	%f358, %r131;
	cvt.rn.f32.s32 	%f359, %r130;
	fma.rn.f32 	%f360, %f359, 0f34000000, %f357;
	add.f32 	%f361, %f358, 0fBF800000;
	fma.rn.f32 	%f362, %f361, 0f3DC6B27F, 0fBE2C7F30;
	fma.rn.f32 	%f363, %f362, %f361, 0f3E2FCF2A;
	fma.rn.f32 	%f364, %f363, %f361, 0fBE374E43;
	fma.rn.f32 	%f365, %f364, %f361, 0f3E520BF4;
	fma.rn.f32 	%f366, %f365, %f361, 0fBE763C8B;
	fma.rn.f32 	%f367, %f366, %f361, 0f3E93BF99;
	fma.rn.f32 	%f368, %f367, %f361, 0fBEB8AA49;
	fma.rn.f32 	%f369, %f368, %f361, 0f3EF6384A;
	fma.rn.f32 	%f370, %f369, %f361, 0fBF38AA3B;
	mul.f32 	%f371, %f361, %f370;
	mul.f32 	%f372, %f361, %f371;
	fma.rn.f32 	%f373, %f361, 0f3FB8AA3B, %f372;
	add.f32 	%f374, %f360, %f373;
	setp.gt.u32 	%p59, %r128, 2139095039;
	fma.rn.f32 	%f375, %f356, 0f7F800000, 0f7F800000;
	selp.f32 	%f376, %f375, %f374, %p59;
	setp.eq.f32 	%p60, %f356, 0f00000000;
	selp.f32 	%f377, 0fFF800000, %f376, %p60;
	mul.f32 	%f378, %f40, %f377;
	sub.f32 	%f456, %f456, %f378;
$L__BB0_38:
	ld.local.u32 	%r132, [%rd2+52];
	cvt.rn.f32.s32 	%f379, %r132;
	div.rn.f32 	%f43, %f379, %f2;
	setp.eq.f32 	%p61, %f43, 0f00000000;
	@%p61 bra 	$L__BB0_40;
	setp.lt.f32 	%p62, %f43, 0f00800000;
	mul.f32 	%f380, %f43, 0f4B000000;
	selp.f32 	%f381, %f380, %f43, %p62;
	selp.f32 	%f382, 0fC1B80000, 0f00000000, %p62;
	mov.b32 	%r133, %f381;
	add.s32 	%r134, %r133, -1060439283;
	and.b32  	%r135, %r134, -8388608;
	sub.s32 	%r136, %r133, %r135;
	mov.b32 	%f383, %r136;
	cvt.rn.f32.s32 	%f384, %r135;
	fma.rn.f32 	%f385, %f384, 0f34000000, %f382;
	add.f32 	%f386, %f383, 0fBF800000;
	fma.rn.f32 	%f387, %f386, 0f3DC6B27F, 0fBE2C7F30;
	fma.rn.f32 	%f388, %f387, %f386, 0f3E2FCF2A;
	fma.rn.f32 	%f389, %f388, %f386, 0fBE374E43;
	fma.rn.f32 	%f390, %f389, %f386, 0f3E520BF4;
	fma.rn.f32 	%f391, %f390, %f386, 0fBE763C8B;
	fma.rn.f32 	%f392, %f391, %f386, 0f3E93BF99;
	fma.rn.f32 	%f393, %f392, %f386, 0fBEB8AA49;
	fma.rn.f32 	%f394, %f393, %f386, 0f3EF6384A;
	fma.rn.f32 	%f395, %f394, %f386, 0fBF38AA3B;
	mul.f32 	%f396, %f386, %f395;
	mul.f32 	%f397, %f386, %f396;
	fma.rn.f32 	%f398, %f386, 0f3FB8AA3B, %f397;
	add.f32 	%f399, %f385, %f398;
	setp.gt.u32 	%p63, %r133, 2139095039;
	fma.rn.f32 	%f400, %f381, 0f7F800000, 0f7F800000;
	selp.f32 	%f401, %f400, %f399, %p63;
	setp.eq.f32 	%p64, %f381, 0f00000000;
	selp.f32 	%f402, 0fFF800000, %f401, %p64;
	mul.f32 	%f403, %f43, %f402;
	sub.f32 	%f456, %f456, %f403;
$L__BB0_40:
	ld.local.u32 	%r137, [%rd2+56];
	cvt.rn.f32.s32 	%f404, %r137;
	div.rn.f32 	%f46, %f404, %f2;
	setp.eq.f32 	%p65, %f46, 0f00000000;
	@%p65 bra 	$L__BB0_42;
	setp.lt.f32 	%p66, %f46, 0f00800000;
	mul.f32 	%f405, %f46, 0f4B000000;
	selp.f32 	%f406, %f405, %f46, %p66;
	selp.f32 	%f407, 0fC1B80000, 0f00000000, %p66;
	mov.b32 	%r138, %f406;
	add.s32 	%r139, %r138, -1060439283;
	and.b32  	%r140, %r139, -8388608;
	sub.s32 	%r141, %r138, %r140;
	mov.b32 	%f408, %r141;
	cvt.rn.f32.s32 	%f409, %r140;
	fma.rn.f32 	%f410, %f409, 0f34000000, %f407;
	add.f32 	%f411, %f408, 0fBF800000;
	fma.rn.f32 	%f412, %f411, 0f3DC6B27F, 0fBE2C7F30;
	fma.rn.f32 	%f413, %f412, %f411, 0f3E2FCF2A;
	fma.rn.f32 	%f414, %f413, %f411, 0fBE374E43;
	fma.rn.f32 	%f415, %f414, %f411, 0f3E520BF4;
	fma.rn.f32 	%f416, %f415, %f411, 0fBE763C8B;
	fma.rn.f32 	%f417, %f416, %f411, 0f3E93BF99;
	fma.rn.f32 	%f418, %f417, %f411, 0fBEB8AA49;
	fma.rn.f32 	%f419, %f418, %f411, 0f3EF6384A;
	fma.rn.f32 	%f420, %f419, %f411, 0fBF38AA3B;
	mul.f32 	%f421, %f411, %f420;
	mul.f32 	%f422, %f411, %f421;
	fma.rn.f32 	%f423, %f411, 0f3FB8AA3B, %f422;
	add.f32 	%f424, %f410, %f423;
	setp.gt.u32 	%p67, %r138, 2139095039;
	fma.rn.f32 	%f425, %f406, 0f7F800000, 0f7F800000;
	selp.f32 	%f426, %f425, %f424, %p67;
	setp.eq.f32 	%p68, %f406, 0f00000000;
	selp.f32 	%f427, 0fFF800000, %f426, %p68;
	mul.f32 	%f428, %f46, %f427;
	sub.f32 	%f456, %f456, %f428;
$L__BB0_42:
	ld.local.u32 	%r142, [%rd2+60];
	cvt.rn.f32.s32 	%f429, %r142;
	div.rn.f32 	%f49, %f429, %f2;
	setp.eq.f32 	%p69, %f49, 0f00000000;
	@%p69 bra 	$L__BB0_44;
	setp.lt.f32 	%p70, %f49, 0f00800000;
	mul.f32 	%f430, %f49, 0f4B000000;
	selp.f32 	%f431, %f430, %f49, %p70;
	selp.f32 	%f432, 0fC1B80000, 0f00000000, %p70;
	mov.b32 	%r143, %f431;
	add.s32 	%r144, %r143, -1060439283;
	and.b32  	%r145, %r144, -8388608;
	sub.s32 	%r146, %r143, %r145;
	mov.b32 	%f433, %r146;
	cvt.rn.f32.s32 	%f434, %r145;
	fma.rn.f32 	%f435, %f434, 0f34000000, %f432;
	add.f32 	%f436, %f433, 0fBF800000;
	fma.rn.f32 	%f437, %f436, 0f3DC6B27F, 0fBE2C7F30;
	fma.rn.f32 	%f438, %f437, %f436, 0f3E2FCF2A;
	fma.rn.f32 	%f439, %f438, %f436, 0fBE374E43;
	fma.rn.f32 	%f440, %f439, %f436, 0f3E520BF4;
	fma.rn.f32 	%f441, %f440, %f436, 0fBE763C8B;
	fma.rn.f32 	%f442, %f441, %f436, 0f3E93BF99;
	fma.rn.f32 	%f443, %f442, %f436, 0fBEB8AA49;
	fma.rn.f32 	%f444, %f443, %f436, 0f3EF6384A;
	fma.rn.f32 	%f445, %f444, %f436, 0fBF38AA3B;
	mul.f32 	%f446, %f436, %f445;
	mul.f32 	%f447, %f436, %f446;
	fma.rn.f32 	%f448, %f436, 0f3FB8AA3B, %f447;
	add.f32 	%f449, %f435, %f448;
	setp.gt.u32 	%p71, %r143, 2139095039;
	fma.rn.f32 	%f450, %f431, 0f7F800000, 0f7F800000;
	selp.f32 	%f451, %f450, %f449, %p71;
	setp.eq.f32 	%p72, %f431, 0f00000000;
	selp.f32 	%f452, 0fFF800000, %f451, %p72;
	mul.f32 	%f453, %f49, %f452;
	sub.f32 	%f456, %f456, %f453;
$L__BB0_44:
	cvta.to.global.u64 	%rd30, %rd5;
	mul.wide.s32 	%rd31, %r1, 4;
	add.s64 	%rd32, %rd30, %rd31;
	st.global.f32 	[%rd32], %f456;
	ret;

}


// ===== COMPILED SASS (sm_100) =====

	.target	sm_100

	.elftype	@"ET_EXEC"


//--------------------- .note.nv.tkinfo           --------------------------
	.section	.note.nv.tkinfo,"",@"SHT_NOTE"
	.sectionflags	@"SHF_NOTE_NV_TKINFO"
	.tkinfo
        /*0018*/ 	.word	0x00000002
        /*0030*/ 	.string	""
        /*0030*/ 	.string	"ptxas"
        /*0030*/ 	.string	"Cuda compilation tools, release 13.0, V13.0.88"
        /*0030*/ 	.string	"Build cuda_13.0.r13.0/compiler.36424714_0"
        /*0030*/ 	.string	"-arch sm_100 -m 64 "



//--------------------- .note.nv.cuinfo           --------------------------
	.section	.note.nv.cuinfo,"",@"SHT_NOTE"
	.sectionflags	@"SHF_NOTE_NV_CUINFO"
        /*0018*/ 	.short	0x0002
        /*001a*/ 	.short	0x0064
        /*001c*/ 	.short	0x0082
	.zero		2


//--------------------- .nv.info                  --------------------------
	.section	.nv.info,"",@"SHT_CUDA_INFO"
	.align	4


	//----- nvinfo : EIATTR_REGCOUNT
	.align		4
        /*0000*/ 	.byte	0x04, 0x2f
        /*0002*/ 	.short	(.L_1 - .L_0)
	.align		4
.L_0:
        /*0004*/ 	.word	index@(_Z3caliiPiPf)
        /*0008*/ 	.word	0x0000001d


	//----- nvinfo : EIATTR_FRAME_SIZE
	.align		4
.L_1:
        /*000c*/ 	.byte	0x04, 0x11
        /*000e*/ 	.short	(.L_3 - .L_2)
	.align		4
.L_2:
        /*0010*/ 	.word	index@($__internal_0_$__cuda_sm3x_div_rn_noftz_f32_slowpath)
        /*0014*/ 	.word	0x00000040


	//----- nvinfo : EIATTR_FRAME_SIZE
	.align		4
.L_3:
        /*0018*/ 	.byte	0x04, 0x11
        /*001a*/ 	.short	(.L_5 - .L_4)
	.align		4
.L_4:
        /*001c*/ 	.word	index@(_Z3caliiPiPf)
        /*0020*/ 	.word	0x00000040


	//----- nvinfo : EIATTR_MIN_STACK_SIZE
	.align		4
.L_5:
        /*0024*/ 	.byte	0x04, 0x12
        /*0026*/ 	.short	(.L_7 - .L_6)
	.align		4
.L_6:
        /*0028*/ 	.word	index@(_Z3caliiPiPf)
        /*002c*/ 	.word	0x00000040
.L_7:


//--------------------- .nv.compat                --------------------------
	.section	.nv.compat,"",@"SHT_CUDA_COMPAT_INFO"
	.align	4
        /*0000*/ 	.byte	0x02, 0x09, 0x00, 0x00, 0x02, 0x02, 0x01, 0x00, 0x02, 0x05, 0x05, 0x00, 0x03, 0x07, 0x01, 0x01
        /*0010*/ 	.byte	0x02, 0x03, 0x00, 0x00, 0x02, 0x06, 0x01, 0x00, 0x04, 0x0b, 0x08, 0x00, 0x01, 0x00, 0x00, 0x00
        /*0020*/ 	.byte	0x00, 0x00, 0x00, 0x00


//--------------------- .nv.info._Z3caliiPiPf     --------------------------
	.section	.nv.info._Z3caliiPiPf,"",@"SHT_CUDA_INFO"
	.sectionflags	@""
	.align	4


	//----- nvinfo : EIATTR_CUDA_API_VERSION
	.align		4
        /*0000*/ 	.byte	0x04, 0x37
        /*0002*/ 	.short	(.L_9 - .L_8)
.L_8:
        /*0004*/ 	.word	0x00000082


	//----- nvinfo : EIATTR_KPARAM_INFO
	.align		4
.L_9:
        /*0008*/ 	.byte	0x04, 0x17
        /*000a*/ 	.short	(.L_11 - .L_10)
.L_10:
        /*000c*/ 	.word	0x00000000
        /*0010*/ 	.short	0x0003
        /*0012*/ 	.short	0x0010
        /*0014*/ 	.byte	0x00, 0xf5, 0x21, 0x00


	//----- nvinfo : EIATTR_KPARAM_INFO
	.align		4
.L_11:
        /*0018*/ 	.byte	0x04, 0x17
        /*001a*/ 	.short	(.L_13 - .L_12)
.L_12:
        /*001c*/ 	.word	0x00000000
        /*0020*/ 	.short	0x0002
        /*0022*/ 	.short	0x0008
        /*0024*/ 	.byte	0x00, 0xf5, 0x21, 0x00


	//----- nvinfo : EIATTR_KPARAM_INFO
	.align		4
.L_13:
        /*0028*/ 	.byte	0x04, 0x17
        /*002a*/ 	.short	(.L_15 - .L_14)
.L_14:
        /*002c*/ 	.word	0x00000000
        /*0030*/ 	.short	0x0001
        /*0032*/ 	.short	0x0004
        /*0034*/ 	.byte	0x00, 0xf0, 0x11, 0x00


	//----- nvinfo : EIATTR_KPARAM_INFO
	.align		4
.L_15:
        /*0038*/ 	.byte	0x04, 0x17
        /*003a*/ 	.short	(.L_17 - .L_16)
.L_16:
        /*003c*/ 	.word	0x00000000
        /*0040*/ 	.short	0x0000
        /*0042*/ 	.short	0x0000
        /*0044*/ 	.byte	0x00, 0xf0, 0x11, 0x00


	//----- nvinfo : EIATTR_SPARSE_MMA_MASK
	.align		4
.L_17:
        /*0048*/ 	.byte	0x03, 0x50
        /*004a*/ 	.short	0x0000


	//----- nvinfo : EIATTR_MAXREG_COUNT
	.align		4
        /*004c*/ 	.byte	0x03, 0x1b
        /*004e*/ 	.short	0x00ff


	//----- nvinfo : EIATTR_MERCURY_ISA_VERSION
	.align		4
        /*0050*/ 	.byte	0x03, 0x5f
        /*0052*/ 	.short	0x0101


	//----- nvinfo : EIATTR_VRC_CTA_INIT_COUNT
	.align		4
        /*0054*/ 	.byte	0x02, 0x4a
	.zero		1
	.zero		1


	//----- nvinfo : EIATTR_EXIT_INSTR_OFFSETS
	.align		4
        /*0058*/ 	.byte	0x04, 0x1c
        /*005a*/ 	.short	(.L_19 - .L_18)


	//   ....[0]....
.L_18:
        /*005c*/ 	.word	0x00004340


	//----- nvinfo : EIATTR_CRS_STACK_SIZE
	.align		4
.L_19:
        /*0060*/ 	.byte	0x04, 0x1e
        /*0062*/ 	.short	(.L_21 - .L_20)
.L_20:
        /*0064*/ 	.word	0x00000000


	//----- nvinfo : EIATTR_CBANK_PARAM_SIZE
	.align		4
.L_21:
        /*0068*/ 	.byte	0x03, 0x19
        /*006a*/ 	.short	0x0018


	//----- nvinfo : EIATTR_PARAM_CBANK
	.align		4
        /*006c*/ 	.byte	0x04, 0x0a
        /*006e*/ 	.short	(.L_23 - .L_22)
	.align		4
.L_22:
        /*0070*/ 	.word	index@(.nv.constant0._Z3caliiPiPf)
        /*0074*/ 	.short	0x0380
        /*0076*/ 	.short	0x0018


	//----- nvinfo : EIATTR_SW_WAR
	.align		4
.L_23:
        /*0078*/ 	.byte	0x04, 0x36
        /*007a*/ 	.short	(.L_25 - .L_24)
.L_24:
        /*007c*/ 	.word	0x00000008
.L_25:


//--------------------- .nv.callgraph             --------------------------
	.section	.nv.callgraph,"",@"SHT_CUDA_CALLGRAPH"
	.align	4
	.sectionentsize	8
	.align		4
        /*0000*/ 	.word	0x00000000
	.align		4
        /*0004*/ 	.word	0xffffffff
	.align		4
        /*0008*/ 	.word	0x00000000
	.align		4
        /*000c*/ 	.word	0xfffffffe
	.align		4
        /*0010*/ 	.word	0x00000000
	.align		4
        /*0014*/ 	.word	0xfffffffd
	.align		4
        /*0018*/ 	.word	0x00000000
	.align		4
        /*001c*/ 	.word	0xfffffffc


//--------------------- .text._Z3caliiPiPf        --------------------------
	.section	.text._Z3caliiPiPf,"ax",@progbits
	.align	128
        .global         _Z3caliiPiPf
        .type           _Z3caliiPiPf,@function
        .size           _Z3caliiPiPf,(.L_x_91 - _Z3caliiPiPf)
        .other          _Z3caliiPiPf,@"STO_CUDA_ENTRY STV_DEFAULT"
_Z3caliiPiPf:
.text._Z3caliiPiPf:
[----:B------:R-:W0:Y:S08]  /*0000*/  LDC R1, c[0x0][0x37c] ;  /* 0x0000df00ff017b82 */ /* 0x000e300000000800 */
[----:B------:R-:W1:Y:S01]  /*0010*/  LDC R4, c[0x0][0x380] ;  /* 0x0000e000ff047b82 */ /* 0x000e620000000800 */
[----:B------:R-:W2:Y:S01]  /*0020*/  S2R R5, SR_TID.X ;  /* 0x0000000000057919 */ /* 0x000ea20000002100 */
[----:B------:R-:W2:Y:S01]  /*0030*/  LDCU UR4, c[0x0][0x360] ;  /* 0x00006c00ff0477ac */ /* 0x000ea20008000800 */
[----:B0-----:R-:W-:Y:S01]  /*0040*/  IADD3 R1, PT, PT, R1, -0x40, RZ ;  /* 0xffffffc001017810 */ /* 0x001fe20007ffe0ff */
[----:B------:R-:W-:Y:S01]  /*0050*/  BSSY.RECONVERGENT B0, `(.L_x_0) ;  /* 0x0000125000007945 */ /* 0x000fe20003800200 */
[----:B------:R-:W2:Y:S01]  /*0060*/  S2R R6, SR_CTAID.X ;  /* 0x0000000000067919 */ /* 0x000ea20000002500 */
[----:B------:R-:W0:Y:S01]  /*0070*/  LDCU UR5, c[0x0][0x364] ;  /* 0x00006c80ff0577ac */ /* 0x000e220008000800 */
[----:B------:R-:W0:Y:S01]  /*0080*/  S2R R7, SR_TID.Y ;  /* 0x0000000000077919 */ /* 0x000e220000002200 */
[----:B------:R-:W3:Y:S01]  /*0090*/  LDCU.64 UR6, c[0x0][0x358] ;  /* 0x00006b00ff0677ac */ /* 0x000ee20008000a00 */
[----:B------:R-:W0:Y:S01]  /*00a0*/  S2R R8, SR_CTAID.Y ;  /* 0x0000000000087919 */ /* 0x000e220000002600 */
[----:B------:R4:W-:Y:S04]  /*00b0*/  STL.128 [R1], RZ ;  /* 0x000000ff01007387 */ /* 0x0009e80000100c00 */
[----:B------:R4:W-:Y:S01]  /*00c0*/  STL.128 [R1+0x10], RZ ;  /* 0x000010ff01007387 */ /* 0x0009e20000100c00 */
[----:B-1----:R-:W-:-:S03]  /*00d0*/  IABS R9, R4 ;  /* 0x0000000400097213 */ /* 0x002fc60000000000 */
[----:B------:R4:W-:Y:S01]  /*00e0*/  STL.128 [R1+0x20], RZ ;  /* 0x000020ff01007387 */ /* 0x0009e20000100c00 */
[----:B------:R-:W1:Y:S03]  /*00f0*/  I2F.RP R0, R9 ;  /* 0x0000000900007306 */ /* 0x000e660000209400 */
[----:B------:R4:W-:Y:S01]  /*0100*/  STL.128 [R1+0x30], RZ ;  /* 0x000030ff01007387 */ /* 0x0009e20000100c00 */
[----:B--2---:R-:W-:-:S04]  /*0110*/  IMAD R5, R6, UR4, R5 ;  /* 0x0000000406057c24 */ /* 0x004fc8000f8e0205 */
[----:B-1----:R-:W1:Y:S01]  /*0120*/  MUFU.RCP R0, R0 ;  /* 0x0000000000007308 */ /* 0x002e620000001000 */
[----:B0-----:R-:W-:Y:S02]  /*0130*/  IMAD R6, R8, UR5, R7 ;  /* 0x0000000508067c24 */ /* 0x001fe4000f8e0207 */
[----:B------:R-:W0:Y:S02]  /*0140*/  LDC R7, c[0x0][0x384] ;  /* 0x0000e100ff077b82 */ /* 0x000e240000000800 */
[----:B------:R-:W-:-:S05]  /*0150*/  IMAD R6, R6, R4, R5 ;  /* 0x0000000406067224 */ /* 0x000fca00078e0205 */
[----:B------:R-:W-:Y:S02]  /*0160*/  IABS R8, R6 ;  /* 0x0000000600087213 */ /* 0x000fe40000000000 */
[----:B-1----:R-:W-:-:S04]  /*0170*/  IADD3 R2, PT, PT, R0, 0xffffffe, RZ ;  /* 0x0ffffffe00027810 */ /* 0x002fc80007ffe0ff */
[----:B------:R1:W2:Y:S02]  /*0180*/  F2I.FTZ.U32.TRUNC.NTZ R3, R2 ;  /* 0x0000000200037305 */ /* 0x0002a4000021f000 */
[----:B-1----:R-:W-:Y:S01]  /*0190*/  HFMA2 R2, -RZ, RZ, 0, 0 ;  /* 0x00000000ff027431 */ /* 0x002fe200000001ff */
[----:B--2---:R-:W-:-:S05]  /*01a0*/  IADD3 R0, PT, PT, RZ, -R3, RZ ;  /* 0x80000003ff007210 */ /* 0x004fca0007ffe0ff */
[----:B------:R-:W-:-:S04]  /*01b0*/  IMAD R5, R0, R9, RZ ;  /* 0x0000000900057224 */ /* 0x000fc800078e02ff */
[----:B------:R-:W-:-:S06]  /*01c0*/  IMAD.HI.U32 R3, R3, R5, R2 ;  /* 0x0000000503037227 */ /* 0x000fcc00078e0002 */
[----:B------:R-:W-:-:S05]  /*01d0*/  IMAD.HI.U32 R0, R3, R8, RZ ;  /* 0x0000000803007227 */ /* 0x000fca00078e00ff */
[----:B------:R-:W-:-:S05]  /*01e0*/  IADD3 R2, PT, PT, -R0, RZ, RZ ;  /* 0x000000ff00027210 */ /* 0x000fca0007ffe1ff */
[----:B------:R-:W-:-:S05]  /*01f0*/  IMAD R2, R9, R2, R8 ;  /* 0x0000000209027224 */ /* 0x000fca00078e0208 */
[----:B------:R-:W-:-:S13]  /*0200*/  ISETP.GT.U32.AND P2, PT, R9, R2, PT ;  /* 0x000000020900720c */ /* 0x000fda0003f44070 */
[-C--:B------:R-:W-:Y:S02]  /*0210*/  @!P2 IADD3 R2, PT, PT, R2, -R9.reuse, RZ ;  /* 0x800000090202a210 */ /* 0x080fe40007ffe0ff */
[----:B------:R-:W-:Y:S02]  /*0220*/  @!P2 IADD3 R0, PT, PT, R0, 0x1, RZ ;  /* 0x000000010000a810 */ /* 0x000fe40007ffe0ff */
[----:B------:R-:W-:Y:S02]  /*0230*/  ISETP.GE.U32.AND P0, PT, R2, R9, PT ;  /* 0x000000090200720c */ /* 0x000fe40003f06070 */
[----:B------:R-:W-:Y:S02]  /*0240*/  LOP3.LUT R2, R6, R4, RZ, 0x3c, !PT ;  /* 0x0000000406027212 */ /* 0x000fe400078e3cff */
[----:B------:R-:W-:Y:S02]  /*0250*/  ISETP.NE.AND P2, PT, R4, RZ, PT ;  /* 0x000000ff0400720c */ /* 0x000fe40003f45270 */
[----:B------:R-:W-:-:S07]  /*0260*/  ISETP.GE.AND P1, PT, R2, RZ, PT ;  /* 0x000000ff0200720c */ /* 0x000fce0003f26270 */
[----:B------:R-:W-:-:S06]  /*0270*/  @P0 VIADD R0, R0, 0x1 ;  /* 0x0000000100000836 */ /* 0x000fcc0000000000 */
[----:B------:R-:W-:Y:S02]  /*0280*/  @!P1 IADD3 R0, PT, PT, -R0, RZ, RZ ;  /* 0x000000ff00009210 */ /* 0x000fe40007ffe1ff */
[----:B------:R-:W-:-:S04]  /*0290*/  @!P2 LOP3.LUT R0, RZ, R4, RZ, 0x33, !PT ;  /* 0x00000004ff00a212 */ /* 0x000fc800078e33ff */
[C---:B------:R-:W-:Y:S02]  /*02a0*/  VIMNMX R3, PT, PT, R0.reuse, 0x2, !PT ;  /* 0x0000000200037848 */ /* 0x040fe40007fe0100 */
[C---:B------:R-:W-:Y:S02]  /*02b0*/  IADD3 R5, PT, PT, -R0.reuse, RZ, RZ ;  /* 0x000000ff00057210 */ /* 0x040fe40007ffe1ff */
[----:B0-----:R-:W-:Y:S02]  /*02c0*/  VIADDMNMX R0, R0, 0x3, R7, PT ;  /* 0x0000000300007846 */ /* 0x001fe40003800107 */
[----:B------:R-:W-:Y:S01]  /*02d0*/  IADD3 R3, PT, PT, R3, -0x2, RZ ;  /* 0xfffffffe03037810 */ /* 0x000fe20007ffe0ff */
[----:B------:R-:W-:-:S03]  /*02e0*/  IMAD R5, R4, R5, R6 ;  /* 0x0000000504057224 */ /* 0x000fc600078e0206 */
[----:B------:R-:W-:Y:S02]  /*02f0*/  ISETP.GT.AND P0, PT, R0, R3, PT ;  /* 0x000000030000720c */ /* 0x000fe40003f04270 */
[C---:B------:R-:W-:Y:S02]  /*0300*/  VIMNMX R2, PT, PT, R5.reuse, 0x2, !PT ;  /* 0x0000000205027848 */ /* 0x040fe40007fe0100 */
[----:B------:R-:W-:Y:S02]  /*0310*/  VIADDMNMX R5, R5, 0x3, R4, PT ;  /* 0x0000000305057846 */ /* 0x000fe40003800104 */
[----:B------:R-:W-:Y:S02]  /*0320*/  MOV R4, RZ ;  /* 0x000000ff00047202 */ /* 0x000fe40000000f00 */
[----:B------:R-:W-:-:S05]  /*0330*/  IADD3 R12, PT, PT, R2, -0x2, RZ ;  /* 0xfffffffe020c7810 */ /* 0x000fca0007ffe0ff */
[----:B---34-:R-:W-:Y:S05]  /*0340*/  @!P0 BRA `(.L_x_1) ;  /* 0x0000000c00d48947 */ /* 0x018fea0003800000 */
[----:B------:R-:W0:Y:S01]  /*0350*/  LDCU.64 UR4, c[0x0][0x388] ;  /* 0x00007100ff0477ac */ /* 0x000e220008000a00 */
[C---:B------:R-:W-:Y:S01]  /*0360*/  IADD3 R4, PT, PT, R5.reuse, 0x1, -R2 ;  /* 0x0000000105047810 */ /* 0x040fe20007ffe802 */
[----:B------:R-:W-:Y:S01]  /*0370*/  BSSY.RECONVERGENT B1, `(.L_x_2) ;  /* 0x00000f0000017945 */ /* 0x000fe20003800200 */
[----:B------:R-:W-:Y:S01]  /*0380*/  LOP3.LUT R7, R5, 0x2, RZ, 0x3c, !PT ;  /* 0x0000000205077812 */ /* 0x000fe200078e3cff */
[----:B------:R-:W-:Y:S01]  /*0390*/  VIADD R11, R2, 0xffffffff ;  /* 0xffffffff020b7836 */ /* 0x000fe20000000000 */
[----:B------:R-:W-:Y:S02]  /*03a0*/  ISETP.GE.U32.AND P1, PT, R4, 0x3, PT ;  /* 0x000000030400780c */ /* 0x000fe40003f26070 */
[C---:B------:R-:W-:Y:S02]  /*03b0*/  IADD3 R4, PT, PT, -R2.reuse, R7, RZ ;  /* 0x0000000702047210 */ /* 0x040fe40007ffe1ff */
[----:B------:R-:W-:Y:S02]  /*03c0*/  IADD3 R10, PT, PT, R2, 0x1, RZ ;  /* 0x00000001020a7810 */ /* 0x000fe40007ffe0ff */
[----:B------:R-:W-:-:S02]  /*03d0*/  MOV R7, R3 ;  /* 0x0000000300077202 */ /* 0x000fc40000000f00 */
[----:B------:R-:W-:Y:S01]  /*03e0*/  LOP3.LUT R4, R4, 0x3, RZ, 0xc0, !PT ;  /* 0x0000000304047812 */ /* 0x000fe200078ec0ff */
[----:B0-----:R-:W-:-:S04]  /*03f0*/  UIADD3 UR4, UP0, UPT, UR4, 0x8, URZ ;  /* 0x0000000804047890 */ /* 0x001fc8000ff1e0ff */
[----:B------:R-:W-:Y:S02]  /*0400*/  UIADD3.X UR5, UPT, UPT, URZ, UR5, URZ, UP0, !UPT ;  /* 0x00000005ff057290 */ /* 0x000fe400087fe4ff */
[----:B------:R-:W-:-:S04]  /*0410*/  MOV R8, UR4 ;  /* 0x0000000400087c02 */ /* 0x000fc80008000f00 */
[----:B------:R-:W-:-:S07]  /*0420*/  MOV R9, UR5 ;  /* 0x0000000500097c02 */ /* 0x000fce0008000f00 */
.L_x_14:
[----:B------:R-:W-:Y:S01]  /*0430*/  ISETP.GT.AND P0, PT, R5, R12, PT ;  /* 0x0000000c0500720c */ /* 0x000fe20003f04270 */
[----:B------:R-:W-:-:S12]  /*0440*/  BSSY.RECONVERGENT B2, `(.L_x_3) ;  /* 0x00000df000027945 */ /* 0x000fd80003800200 */
[----:B0123--:R-:W-:Y:S05]  /*0450*/  @!P0 BRA `(.L_x_4) ;  /* 0x0000000c00748947 */ /* 0x00ffea0003800000 */
[----:B------:R-:W0:Y:S01]  /*0460*/  LDCU UR4, c[0x0][0x380] ;  /* 0x00007000ff0477ac */ /* 0x000e220008000800 */
[----:B------:R-:W-:Y:S01]  /*0470*/  ISETP.NE.AND P0, PT, R4, RZ, PT ;  /* 0x000000ff0400720c */ /* 0x000fe20003f05270 */
[----:B------:R-:W-:Y:S01]  /*0480*/  BSSY.RECONVERGENT B3, `(.L_x_5) ;  /* 0x0000022000037945 */ /* 0x000fe20003800200 */
[----:B------:R-:W-:Y:S01]  /*0490*/  MOV R16, R12 ;  /* 0x0000000c00107202 */ /* 0x000fe20000000f00 */
[----:B0-----:R-:W-:-:S10]  /*04a0*/  IMAD R17, R7, UR4, RZ ;  /* 0x0000000407117c24 */ /* 0x001fd4000f8e02ff */
[----:B------:R-:W-:Y:S05]  /*04b0*/  @!P0 BRA `(.L_x_6) ;  /* 0x0000000000788947 */ /* 0x000fea0003800000 */
[----:B------:R-:W0:Y:S01]  /*04c0*/  LDCU.64 UR4, c[0x0][0x388] ;  /* 0x00007100ff0477ac */ /* 0x000e220008000a00 */
[----:B------:R-:W-:-:S04]  /*04d0*/  IADD3 R13, P0, PT, R2, R17, RZ ;  /* 0x00000011020d7210 */ /* 0x000fc80007f1e0ff */
[----:B------:R-:W-:Y:S02]  /*04e0*/  LEA.HI.X.SX32 R16, R17, RZ, 0x1, P0 ;  /* 0x000000ff11107211 */ /* 0x000fe400000f0eff */
[----:B0-----:R-:W-:-:S04]  /*04f0*/  LEA R14, P0, R13, UR4, 0x2 ;  /* 0x000000040d0e7c11 */ /* 0x001fc8000f8010ff */
[----:B------:R-:W-:-:S05]  /*0500*/  LEA.HI.X R15, R13, UR5, R16, 0x2, P0 ;  /* 0x000000050d0f7c11 */ /* 0x000fca00080f1410 */
[----:B------:R-:W2:Y:S02]  /*0510*/  LDG.E R16, desc[UR6][R14.64+-0x8] ;  /* 0xfffff8060e107981 */ /* 0x000ea4000c1e1900 */
[----:B--2---:R-:W-:-:S05]  /*0520*/  LEA R13, R16, R1, 0x2 ;  /* 0x00000001100d7211 */ /* 0x004fca00078e10ff */
[----:B------:R-:W2:Y:S01]  /*0530*/  LDL R16, [R13] ;  /* 0x000000000d107983 */ /* 0x000ea20000100800 */
[----:B------:R-:W-:Y:S01]  /*0540*/  ISETP.NE.AND P0, PT, R4, 0x1, PT ;  /* 0x000000010400780c */ /* 0x000fe20003f05270 */
[----:B--2---:R-:W-:Y:S01]  /*0550*/  VIADD R18, R16, 0x1 ;  /* 0x0000000110127836 */ /* 0x004fe20000000000 */
[----:B------:R-:W-:-:S04]  /*0560*/  MOV R16, R11 ;  /* 0x0000000b00107202 */ /* 0x000fc80000000f00 */
[----:B------:R0:W-:Y:S07]  /*0570*/  STL [R13], R18 ;  /* 0x000000120d007387 */ /* 0x0001ee0000100800 */
[----:B------:R-:W-:Y:S05]  /*0580*/  @!P0 BRA `(.L_x_6) ;  /* 0x0000000000448947 */ /* 0x000fea0003800000 */
[----:B------:R-:W0:Y:S02]  /*0590*/  LDG.E R14, desc[UR6][R14.64+-0x4] ;  /* 0xfffffc060e0e7981 */ /* 0x000e24000c1e1900 */
[----:B0-----:R-:W-:-:S05]  /*05a0*/  LEA R13, R14, R1, 0x2 ;  /* 0x000000010e0d7211 */ /* 0x001fca00078e10ff */
[----:B------:R-:W2:Y:S01]  /*05b0*/  LDL R16, [R13] ;  /* 0x000000000d107983 */ /* 0x000ea20000100800 */
[----:B------:R-:W-:Y:S02]  /*05c0*/  ISETP.NE.AND P0, PT, R4, 0x2, PT ;  /* 0x000000020400780c */ /* 0x000fe40003f05270 */
[----:B--2---:R-:W-:Y:S02]  /*05d0*/  IADD3 R18, PT, PT, R16, 0x1, RZ ;  /* 0x0000000110127810 */ /* 0x004fe40007ffe0ff */
[----:B------:R-:W-:-:S03]  /*05e0*/  MOV R16, R2 ;  /* 0x0000000200107202 */ /* 0x000fc60000000f00 */
[----:B------:R1:W-:Y:S06]  /*05f0*/  STL [R13], R18 ;  /* 0x000000120d007387 */ /* 0x0003ec0000100800 */
[----:B------:R-:W-:Y:S05]  /*0600*/  @!P0 BRA `(.L_x_6) ;  /* 0x0000000000248947 */ /* 0x000fea0003800000 */
[----:B------:R-:W0:Y:S01]  /*0610*/  LDC.64 R14, c[0x0][0x388] ;  /* 0x0000e200ff0e7b82 */ /* 0x000e220000000a00 */
[----:B-1----:R-:W-:-:S05]  /*0620*/  IADD3 R13, PT, PT, R2, R17, RZ ;  /* 0x00000011020d7210 */ /* 0x002fca0007ffe0ff */
[----:B0-----:R-:W-:-:S06]  /*0630*/  IMAD.WIDE R14, R13, 0x4, R14 ;  /* 0x000000040d0e7825 */ /* 0x001fcc00078e020e */
[----:B------:R-:W2:Y:S02]  /*0640*/  LDG.E R14, desc[UR6][R14.64] ;  /* 0x000000060e0e7981 */ /* 0x000ea4000c1e1900 */
[----:B--2---:R-:W-:-:S05]  /*0650*/  LEA R13, R14, R1, 0x2 ;  /* 0x000000010e0d7211 */ /* 0x004fca00078e10ff */
[----:B------:R-:W2:Y:S02]  /*0660*/  LDL R16, [R13] ;  /* 0x000000000d107983 */ /* 0x000ea40000100800 */
[----:B--2---:R-:W-:Y:S01]  /*0670*/  VIADD R18, R16, 0x1 ;  /* 0x0000000110127836 */ /* 0x004fe20000000000 */
[----:B------:R-:W-:-:S04]  /*0680*/  MOV R16, R10 ;  /* 0x0000000a00107202 */ /* 0x000fc80000000f00 */
[----:B------:R2:W-:Y:S03]  /*0690*/  STL [R13], R18 ;  /* 0x000000120d007387 */ /* 0x0005e60000100800 */
.L_x_6:
[----:B------:R-:W-:Y:S05]  /*06a0*/  BSYNC.RECONVERGENT B3 ;  /* 0x0000000000037941 */ /* 0x000fea0003800200 */
.L_x_5:
[----:B------:R-:W-:Y:S05]  /*06b0*/  @!P1 BRA `(.L_x_4) ;  /* 0x0000000800dc9947 */ /* 0x000fea0003800000 */
[-C--:B012---:R-:W-:Y:S01]  /*06c0*/  IADD3 R13, PT, PT, -R5, R16.reuse, RZ ;  /* 0x00000010050d7210 */ /* 0x087fe20007ffe1ff */
[----:B------:R-:W-:Y:S01]  /*06d0*/  BSSY.RELIABLE B3, `(.L_x_7) ;  /* 0x000009c000037945 */ /* 0x000fe20003800100 */
[----:B------:R-:W-:Y:S02]  /*06e0*/  IADD3 R19, PT, PT, R17, R16, RZ ;  /* 0x0000001011137210 */ /* 0x000fe40007ffe0ff */
[----:B------:R-:W-:-:S13]  /*06f0*/  ISETP.GE.AND P0, PT, R13, RZ, PT ;  /* 0x000000ff0d00720c */ /* 0x000fda0003f06270 */
[----:B------:R-:W-:Y:S05]  /*0700*/  @P0 BRA `(.L_x_8) ;  /* 0x0000000800600947 */ /* 0x000fea0003800000 */
[----:B------:R-:W-:Y:S01]  /*0710*/  IADD3 R14, PT, PT, -R13, RZ, RZ ;  /* 0x000000ff0d0e7210 */ /* 0x000fe20007ffe1ff */
[----:B------:R-:W-:Y:S01]  /*0720*/  BSSY.RECONVERGENT B4, `(.L_x_9) ;  /* 0x0000060000047945 */ /* 0x000fe20003800200 */
[----:B------:R-:W-:Y:S02]  /*0730*/  PLOP3.LUT P0, PT, PT, PT, PT, 0x80, 0x8 ;  /* 0x000000000008781c */ /* 0x000fe40003f0f070 */
[----:B------:R-:W-:-:S13]  /*0740*/  ISETP.GT.AND P2, PT, R14, 0xc, PT ;  /* 0x0000000c0e00780c */ /* 0x000fda0003f44270 */
[----:B------:R-:W-:Y:S05]  /*0750*/  @!P2 BRA `(.L_x_10) ;  /* 0x000000040070a947 */ /* 0x000fea0003800000 */
[----:B------:R-:W-:-:S13]  /*0760*/  PLOP3.LUT P0, PT, PT, PT, PT, 0x8, 0x80 ;  /* 0x000000000080781c */ /* 0x000fda0003f0e170 */
.L_x_11:
[----:B-1----:R-:W-:-:S05]  /*0770*/  IMAD.WIDE R14, R19, 0x4, R8 ;  /* 0x00000004130e7825 */ /* 0x002fca00078e0208 */
[----:B------:R-:W2:Y:S04]  /*0780*/  LDG.E R16, desc[UR6][R14.64+-0x8] ;  /* 0xfffff8060e107981 */ /* 0x000ea8000c1e1900 */
[----:B------:R-:W3:Y:S04]  /*0790*/  LDG.E R18, desc[UR6][R14.64+-0x4] ;  /* 0xfffffc060e127981 */ /* 0x000ee8000c1e1900 */
[----:B------:R-:W4:Y:S04]  /*07a0*/  LDG.E R22, desc[UR6][R14.64] ;  /* 0x000000060e167981 */ /* 0x000f28000c1e1900 */
[----:B------:R-:W5:Y:S01]  /*07b0*/  LDG.E R24, desc[UR6][R14.64+0x4] ;  /* 0x000004060e187981 */ /* 0x000f62000c1e1900 */
[----:B--2---:R-:W-:-:S05]  /*07c0*/  LEA R16, R16, R1, 0x2 ;  /* 0x0000000110107211 */ /* 0x004fca00078e10ff */
[----:B------:R-:W2:Y:S01]  /*07d0*/  LDL R17, [R16] ;  /* 0x0000000010117983 */ /* 0x000ea20000100800 */
[----:B---3--:R-:W-:Y:S02]  /*07e0*/  LEA R18, R18, R1, 0x2 ;  /* 0x0000000112127211 */ /* 0x008fe400078e10ff */
[----:B--2---:R-:W-:-:S05]  /*07f0*/  IADD3 R17, PT, PT, R17, 0x1, RZ ;  /* 0x0000000111117810 */ /* 0x004fca0007ffe0ff */
[----:B------:R0:W-:Y:S04]  /*0800*/  STL [R16], R17 ;  /* 0x0000001110007387 */ /* 0x0001e80000100800 */
[----:B------:R-:W2:Y:S01]  /*0810*/  LDL R20, [R18] ;  /* 0x0000000012147983 */ /* 0x000ea20000100800 */
[----:B----4-:R-:W-:Y:S01]  /*0820*/  LEA R22, R22, R1, 0x2 ;  /* 0x0000000116167211 */ /* 0x010fe200078e10ff */
[----:B--2---:R-:W-:-:S05]  /*0830*/  VIADD R21, R20, 0x1 ;  /* 0x0000000114157836 */ /* 0x004fca0000000000 */
[----:B------:R1:W-:Y:S04]  /*0840*/  STL [R18], R21 ;  /* 0x0000001512007387 */ /* 0x0003e80000100800 */
[----:B------:R-:W2:Y:S01]  /*0850*/  LDL R20, [R22] ;  /* 0x0000000016147983 */ /* 0x000ea20000100800 */
[----:B------:R-:W-:Y:S02]  /*0860*/  IADD3 R25, PT, PT, R19, 0x4, RZ ;  /* 0x0000000413197810 */ /* 0x000fe40007ffe0ff */
[----:B-----5:R-:W-:-:S03]  /*0870*/  LEA R24, R24, R1, 0x2 ;  /* 0x0000000118187211 */ /* 0x020fc600078e10ff */
[----:B0-----:R-:W-:-:S05]  /*0880*/  IMAD.WIDE R16, R25, 0x4, R8 ;  /* 0x0000000419107825 */ /* 0x001fca00078e0208 */
[----:B------:R-:W3:Y:S04]  /*0890*/  LDG.E R26, desc[UR6][R16.64+-0x8] ;  /* 0xfffff806101a7981 */ /* 0x000ee8000c1e1900 */
[----:B-1----:R-:W4:Y:S01]  /*08a0*/  LDG.E R18, desc[UR6][R16.64+-0x4] ;  /* 0xfffffc0610127981 */ /* 0x002f22000c1e1900 */
[----:B--2---:R-:W-:-:S05]  /*08b0*/  IADD3 R23, PT, PT, R20, 0x1, RZ ;  /* 0x0000000114177810 */ /* 0x004fca0007ffe0ff */
[----:B------:R0:W-:Y:S04]  /*08c0*/  STL [R22], R23 ;  /* 0x0000001716007387 */ /* 0x0001e80000100800 */
[----:B------:R-:W2:Y:S01]  /*08d0*/  LDL R20, [R24] ;  /* 0x0000000018147983 */ /* 0x000ea20000100800 */
[----:B---3--:R-:W-:Y:S01]  /*08e0*/  LEA R26, R26, R1, 0x2 ;  /* 0x000000011a1a7211 */ /* 0x008fe200078e10ff */
[----:B----4-:R-:W-:Y:S02]  /*08f0*/  IMAD R18, R18, 0x4, R1 ;  /* 0x0000000412127824 */ /* 0x010fe400078e0201 */
[----:B0-----:R-:W3:Y:S01]  /*0900*/  LDG.E R22, desc[UR6][R16.64+0x4] ;  /* 0x0000040610167981 */ /* 0x001ee2000c1e1900 */
[----:B--2---:R-:W-:-:S03]  /*0910*/  IADD3 R25, PT, PT, R20, 0x1, RZ ;  /* 0x0000000114197810 */ /* 0x004fc60007ffe0ff */
[----:B------:R-:W2:Y:S04]  /*0920*/  LDG.E R20, desc[UR6][R16.64] ;  /* 0x0000000610147981 */ /* 0x000ea8000c1e1900 */
[----:B------:R0:W-:Y:S04]  /*0930*/  STL [R24], R25 ;  /* 0x0000001918007387 */ /* 0x0001e80000100800 */
[----:B------:R-:W4:Y:S02]  /*0940*/  LDL R14, [R26] ;  /* 0x000000001a0e7983 */ /* 0x000f240000100800 */
[----:B----4-:R-:W-:-:S05]  /*0950*/  IADD3 R15, PT, PT, R14, 0x1, RZ ;  /* 0x000000010e0f7810 */ /* 0x010fca0007ffe0ff */
[----:B------:R1:W-:Y:S04]  /*0960*/  STL [R26], R15 ;  /* 0x0000000f1a007387 */ /* 0x0003e80000100800 */
[----:B------:R-:W4:Y:S01]  /*0970*/  LDL R14, [R18] ;  /* 0x00000000120e7983 */ /* 0x000f220000100800 */
[----:B--2---:R-:W-:Y:S02]  /*0980*/  LEA R20, R20, R1, 0x2 ;  /* 0x0000000114147211 */ /* 0x004fe400078e10ff */
[----:B----4-:R-:W-:-:S05]  /*0990*/  IADD3 R21, PT, PT, R14, 0x1, RZ ;  /* 0x000000010e157810 */ /* 0x010fca0007ffe0ff */
[----:B------:R2:W-:Y:S04]  /*09a0*/  STL [R18], R21 ;  /* 0x0000001512007387 */ /* 0x0005e80000100800 */
[----:B------:R-:W4:Y:S01]  /*09b0*/  LDL R14, [R20] ;  /* 0x00000000140e7983 */ /* 0x000f220000100800 */
[----:B0-----:R-:W-:Y:S02]  /*09c0*/  IADD3 R25, PT, PT, R19, 0x8, RZ ;  /* 0x0000000813197810 */ /* 0x001fe40007ffe0ff */
[----:B---3--:R-:W-:Y:S02]  /*09d0*/  LEA R22, R22, R1, 0x2 ;  /* 0x0000000116167211 */ /* 0x008fe400078e10ff */
[----:B----4-:R-:W-:Y:S01]  /*09e0*/  IADD3 R23, PT, PT, R14, 0x1, RZ ;  /* 0x000000010e177810 */ /* 0x010fe20007ffe0ff */
[----:B-1----:R-:W-:-:S04]  /*09f0*/  IMAD.WIDE R14, R25, 0x4, R8 ;  /* 0x00000004190e7825 */ /* 0x002fc800078e0208 */
[----:B------:R0:W-:Y:S04]  /*0a00*/  STL [R20], R23 ;  /* 0x0000001714007387 */ /* 0x0001e80000100800 */
[----:B------:R-:W3:Y:S04]  /*0a10*/  LDL R24, [R22] ;  /* 0x0000000016187983 */ /* 0x000ee80000100800 */
[----:B------:R-:W4:Y:S04]  /*0a20*/  LDG.E R26, desc[UR6][R14.64+-0x8] ;  /* 0xfffff8060e1a7981 */ /* 0x000f28000c1e1900 */
[----:B--2---:R-:W2:Y:S04]  /*0a30*/  LDG.E R18, desc[UR6][R14.64+-0x4] ;  /* 0xfffffc060e127981 */ /* 0x004ea8000c1e1900 */
[----:B0-----:R-:W5:Y:S01]  /*0a40*/  LDG.E R20, desc[UR6][R14.64] ;  /* 0x000000060e147981 */ /* 0x001f62000c1e1900 */
[----:B---3--:R-:W-:-:S02]  /*0a50*/  IADD3 R25, PT, PT, R24, 0x1, RZ ;  /* 0x0000000118197810 */ /* 0x008fc40007ffe0ff */
[----:B----4-:R-:W-:-:S03]  /*0a60*/  LEA R26, R26, R1, 0x2 ;  /* 0x000000011a1a7211 */ /* 0x010fc600078e10ff */
[----:B------:R0:W-:Y:S04]  /*0a70*/  STL [R22], R25 ;  /* 0x0000001916007387 */ /* 0x0001e80000100800 */
[----:B------:R-:W3:Y:S01]  /*0a80*/  LDL R16, [R26] ;  /* 0x000000001a107983 */ /* 0x000ee20000100800 */
[-C--:B--2---:R-:W-:Y:S02]  /*0a90*/  LEA R18, R18, R1.reuse, 0x2 ;  /* 0x0000000112127211 */ /* 0x084fe400078e10ff */
[----:B-----5:R-:W-:Y:S01]  /*0aa0*/  LEA R20, R20, R1, 0x2 ;  /* 0x0000000114147211 */ /* 0x020fe200078e10ff */
[----:B0-----:R-:W2:Y:S01]  /*0ab0*/  LDG.E R22, desc[UR6][R14.64+0x4] ;  /* 0x000004060e167981 */ /* 0x001ea2000c1e1900 */
[----:B---3--:R-:W-:-:S05]  /*0ac0*/  VIADD R17, R16, 0x1 ;  /* 0x0000000110117836 */ /* 0x008fca0000000000 */
[----:B------:R0:W-:Y:S04]  /*0ad0*/  STL [R26], R17 ;  /* 0x000000111a007387 */ /* 0x0001e80000100800 */
[----:B------:R-:W3:Y:S02]  /*0ae0*/  LDL R16, [R18] ;  /* 0x0000000012107983 */ /* 0x000ee40000100800 */
[----:B---3--:R-:W-:-:S05]  /*0af0*/  IADD3 R21, PT, PT, R16, 0x1, RZ ;  /* 0x0000000110157810 */ /* 0x008fca0007ffe0ff */
[----:B------:R1:W-:Y:S04]  /*0b00*/  STL [R18], R21 ;  /* 0x0000001512007387 */ /* 0x0003e80000100800 */
[----:B------:R-:W3:Y:S01]  /*0b10*/  LDL R16, [R20] ;  /* 0x0000000014107983 */ /* 0x000ee20000100800 */
[----:B------:R-:W-:Y:S02]  /*0b20*/  IADD3 R25, PT, PT, R19, 0xc, RZ ;  /* 0x0000000c13197810 */ /* 0x000fe40007ffe0ff */
[----:B--2---:R-:W-:Y:S02]  /*0b30*/  LEA R22, R22, R1, 0x2 ;  /* 0x0000000116167211 */ /* 0x004fe400078e10ff */
[----:B---3--:R-:W-:Y:S01]  /*0b40*/  IADD3 R23, PT, PT, R16, 0x1, RZ ;  /* 0x0000000110177810 */ /* 0x008fe20007ffe0ff */
[----:B0-----:R-:W-:-:S04]  /*0b50*/  IMAD.WIDE R16, R25, 0x4, R8 ;  /* 0x0000000419107825 */ /* 0x001fc800078e0208 */
[----:B------:R0:W-:Y:S04]  /*0b60*/  STL [R20], R23 ;  /* 0x0000001714007387 */ /* 0x0001e80000100800 */
[----:B------:R-:W2:Y:S04]  /*0b70*/  LDL R24, [R22] ;  /* 0x0000000016187983 */ /* 0x000ea80000100800 */
[----:B------:R-:W3:Y:S04]  /*0b80*/  LDG.E R26, desc[UR6][R16.64+-0x8] ;  /* 0xfffff806101a7981 */ /* 0x000ee8000c1e1900 */
[----:B-1----:R-:W4:Y:S04]  /*0b90*/  LDG.E R18, desc[UR6][R16.64+-0x4] ;  /* 0xfffffc0610127981 */ /* 0x002f28000c1e1900 */
[----:B0-----:R-:W5:Y:S01]  /*0ba0*/  LDG.E R20, desc[UR6][R16.64] ;  /* 0x0000000610147981 */ /* 0x001f62000c1e1900 */
[----:B--2---:R-:W-:Y:S01]  /*0bb0*/  IADD3 R25, PT, PT, R24, 0x1, RZ ;  /* 0x0000000118197810 */ /* 0x004fe20007ffe0ff */
[----:B---3--:R-:W-:-:S04]  /*0bc0*/  IMAD R26, R26, 0x4, R1 ;  /* 0x000000041a1a7824 */ /* 0x008fc800078e0201 */
[----:B------:R0:W-:Y:S04]  /*0bd0*/  STL [R22], R25 ;  /* 0x0000001916007387 */ /* 0x0001e80000100800 */
[----:B------:R-:W2:Y:S01]  /*0be0*/  LDL R14, [R26] ;  /* 0x000000001a0e7983 */ /* 0x000ea20000100800 */
[-C--:B----4-:R-:W-:Y:S02]  /*0bf0*/  LEA R18, R18, R1.reuse, 0x2 ;  /* 0x0000000112127211 */ /* 0x090fe400078e10ff */
[----:B-----5:R-:W-:Y:S01]  /*0c00*/  LEA R20, R20, R1, 0x2 ;  /* 0x0000000114147211 */ /* 0x020fe200078e10ff */
[----:B0-----:R-:W3:Y:S01]  /*0c10*/  LDG.E R22, desc[UR6][R16.64+0x4] ;  /* 0x0000040610167981 */ /* 0x001ee2000c1e1900 */
[----:B--2---:R-:W-:-:S05]  /*0c20*/  IADD3 R15, PT, PT, R14, 0x1, RZ ;  /* 0x000000010e0f7810 */ /* 0x004fca0007ffe0ff */
[----:B------:R0:W-:Y:S04]  /*0c30*/  STL [R26], R15 ;  /* 0x0000000f1a007387 */ /* 0x0001e80000100800 */
[----:B------:R-:W2:Y:S02]  /*0c40*/  LDL R14, [R18] ;  /* 0x00000000120e7983 */ /* 0x000ea40000100800 */
[----:B--2---:R-:W-:-:S05]  /*0c50*/  IADD3 R21, PT, PT, R14, 0x1, RZ ;  /* 0x000000010e157810 */ /* 0x004fca0007ffe0ff */
[----:B------:R1:W-:Y:S04]  /*0c60*/  STL [R18], R21 ;  /* 0x0000001512007387 */ /* 0x0003e80000100800 */
[----:B------:R-:W2:Y:S01]  /*0c70*/  LDL R14, [R20] ;  /* 0x00000000140e7983 */ /* 0x000ea20000100800 */
[----:B---3--:R-:W-:Y:S02]  /*0c80*/  LEA R22, R22, R1, 0x2 ;  /* 0x0000000116167211 */ /* 0x008fe400078e10ff */
[----:B--2---:R-:W-:-:S05]  /*0c90*/  IADD3 R23, PT, PT, R14, 0x1, RZ ;  /* 0x000000010e177810 */ /* 0x004fca0007ffe0ff */
[----:B------:R1:W-:Y:S04]  /*0ca0*/  STL [R20], R23 ;  /* 0x0000001714007387 */ /* 0x0003e80000100800 */
[----:B------:R-:W0:Y:S01]  /*0cb0*/  LDL R14, [R22] ;  /* 0x00000000160e7983 */ /* 0x000e220000100800 */
[----:B------:R-:W-:-:S05]  /*0cc0*/  VIADD R13, R13, 0x10 ;  /* 0x000000100d0d7836 */ /* 0x000fca0000000000 */
[----:B------:R-:W-:Y:S02]  /*0cd0*/  ISETP.GE.AND P2, PT, R13, -0xc, PT ;  /* 0xfffffff40d00780c */ /* 0x000fe40003f46270 */
[----:B------:R-:W-:Y:S02]  /*0ce0*/  IADD3 R19, PT, PT, R19, 0x10, RZ ;  /* 0x0000001013137810 */ /* 0x000fe40007ffe0ff */
[----:B0-----:R-:W-:-:S05]  /*0cf0*/  IADD3 R15, PT, PT, R14, 0x1, RZ ;  /* 0x000000010e0f7810 */ /* 0x001fca0007ffe0ff */
[----:B------:R1:W-:Y:S04]  /*0d00*/  STL [R22], R15 ;  /* 0x0000000f16007387 */ /* 0x0003e80000100800 */
[----:B------:R-:W-:Y:S05]  /*0d10*/  @!P2 BRA `(.L_x_11) ;  /* 0xfffffff80094a947 */ /* 0x000fea000383ffff */
.L_x_10:
[----:B------:R-:W-:Y:S05]  /*0d20*/  BSYNC.RECONVERGENT B4 ;  /* 0x0000000000047941 */ /* 0x000fea0003800200 */
.L_x_9:
[----:B------:R-:W-:Y:S01]  /*0d30*/  IADD3 R14, PT, PT, -R13, RZ, RZ ;  /* 0x000000ff0d0e7210 */ /* 0x000fe20007ffe1ff */
[----:B------:R-:W-:Y:S03]  /*0d40*/  BSSY.RECONVERGENT B4, `(.L_x_12) ;  /* 0x0000031000047945 */ /* 0x000fe60003800200 */
[----:B------:R-:W-:-:S13]  /*0d50*/  ISETP.GT.AND P2, PT, R14, 0x4, PT ;  /* 0x000000040e00780c */ /* 0x000fda0003f44270 */
[----:B------:R-:W-:Y:S05]  /*0d60*/  @!P2 BRA `(.L_x_13) ;  /* 0x0000000000b8a947 */ /* 0x000fea0003800000 */
        /* <DEDUP_REMOVED lines=11> */
[----:B----4-:R-:W-:Y:S02]  /*0e20*/  LEA R22, R22, R1, 0x2 ;  /* 0x0000000116167211 */ /* 0x010fe400078e10ff */
[----:B--2---:R-:W-:-:S05]  /*0e30*/  IADD3 R21, PT, PT, R20, 0x1, RZ ;  /* 0x0000000114157810 */ /* 0x004fca0007ffe0ff */
[----:B------:R1:W-:Y:S04]  /*0e40*/  STL [R18], R21 ;  /* 0x0000001512007387 */ /* 0x0003e80000100800 */
[----:B------:R-:W2:Y:S01]  /*0e50*/  LDL R20, [R22] ;  /* 0x0000000016147983 */ /* 0x000ea20000100800 */
[----:B------:R-:W-:Y:S01]  /*0e60*/  VIADD R25, R19, 0x4 ;  /* 0x0000000413197836 */ /* 0x000fe20000000000 */
[----:B-----5:R-:W-:-:S03]  /*0e70*/  LEA R24, R24, R1, 0x2 ;  /* 0x0000000118187211 */ /* 0x020fc600078e10ff */
[----:B0-----:R-:W-:-:S05]  /*0e80*/  IMAD.WIDE R16, R25, 0x4, R8 ;  /* 0x0000000419107825 */ /* 0x001fca00078e0208 */
[----:B------:R-:W3:Y:S04]  /*0e90*/  LDG.E R26, desc[UR6][R16.64+-0x8] ;  /* 0xfffff806101a7981 */ /* 0x000ee8000c1e1900 */
[----:B-1----:R-:W4:Y:S01]  /*0ea0*/  LDG.E R18, desc[UR6][R16.64+-0x4] ;  /* 0xfffffc0610127981 */ /* 0x002f22000c1e1900 */
[----:B--2---:R-:W-:-:S05]  /*0eb0*/  IADD3 R23, PT, PT, R20, 0x1, RZ ;  /* 0x0000000114177810 */ /* 0x004fca0007ffe0ff */
[----:B------:R0:W-:Y:S04]  /*0ec0*/  STL [R22], R23 ;  /* 0x0000001716007387 */ /* 0x0001e80000100800 */
[----:B------:R-:W2:Y:S01]  /*0ed0*/  LDL R20, [R24] ;  /* 0x0000000018147983 */ /* 0x000ea20000100800 */
[-C--:B---3--:R-:W-:Y:S02]  /*0ee0*/  LEA R26, R26, R1.reuse, 0x2 ;  /* 0x000000011a1a7211 */ /* 0x088fe400078e10ff */
[----:B----4-:R-:W-:Y:S01]  /*0ef0*/  LEA R18, R18, R1, 0x2 ;  /* 0x0000000112127211 */ /* 0x010fe200078e10ff */
[----:B0-----:R-:W3:Y:S01]  /*0f00*/  LDG.E R22, desc[UR6][R16.64+0x4] ;  /* 0x0000040610167981 */ /* 0x001ee2000c1e1900 */
[----:B--2---:R-:W-:-:S03]  /*0f10*/  IADD3 R25, PT, PT, R20, 0x1, RZ ;  /* 0x0000000114197810 */ /* 0x004fc60007ffe0ff */
[----:B------:R-:W2:Y:S04]  /*0f20*/  LDG.E R20, desc[UR6][R16.64] ;  /* 0x0000000610147981 */ /* 0x000ea8000c1e1900 */
[----:B------:R-:W-:Y:S04]  /*0f30*/  STL [R24], R25 ;  /* 0x0000001918007387 */ /* 0x000fe80000100800 */
[----:B------:R-:W4:Y:S02]  /*0f40*/  LDL R14, [R26] ;  /* 0x000000001a0e7983 */ /* 0x000f240000100800 */
[----:B----4-:R-:W-:-:S05]  /*0f50*/  IADD3 R15, PT, PT, R14, 0x1, RZ ;  /* 0x000000010e0f7810 */ /* 0x010fca0007ffe0ff */
[----:B------:R0:W-:Y:S04]  /*0f60*/  STL [R26], R15 ;  /* 0x0000000f1a007387 */ /* 0x0001e80000100800 */
[----:B------:R-:W4:Y:S01]  /*0f70*/  LDL R14, [R18] ;  /* 0x00000000120e7983 */ /* 0x000f220000100800 */
[----:B--2---:R-:W-:Y:S01]  /*0f80*/  IMAD R20, R20, 0x4, R1 ;  /* 0x0000000414147824 */ /* 0x004fe200078e0201 */
[----:B----4-:R-:W-:-:S05]  /*0f90*/  IADD3 R21, PT, PT, R14, 0x1, RZ ;  /* 0x000000010e157810 */ /* 0x010fca0007ffe0ff */
[----:B------:R2:W-:Y:S04]  /*0fa0*/  STL [R18], R21 ;  /* 0x0000001512007387 */ /* 0x0005e80000100800 */
[----:B------:R-:W4:Y:S01]  /*0fb0*/  LDL R14, [R20] ;  /* 0x00000000140e7983 */ /* 0x000f220000100800 */
[----:B---3--:R-:W-:Y:S02]  /*0fc0*/  LEA R22, R22, R1, 0x2 ;  /* 0x0000000116167211 */ /* 0x008fe400078e10ff */
[----:B----4-:R-:W-:-:S05]  /*0fd0*/  IADD3 R23, PT, PT, R14, 0x1, RZ ;  /* 0x000000010e177810 */ /* 0x010fca0007ffe0ff */
[----:B------:R2:W-:Y:S04]  /*0fe0*/  STL [R20], R23 ;  /* 0x0000001714007387 */ /* 0x0005e80000100800 */
[----:B------:R-:W0:Y:S01]  /*0ff0*/  LDL R14, [R22] ;  /* 0x00000000160e7983 */ /* 0x000e220000100800 */
[----:B------:R-:W-:Y:S02]  /*1000*/  PLOP3.LUT P0, PT, PT, PT, PT, 0x8, 0x80 ;  /* 0x000000000080781c */ /* 0x000fe40003f0e170 */
[----:B------:R-:W-:Y:S02]  /*1010*/  IADD3 R13, PT, PT, R13, 0x8, RZ ;  /* 0x000000080d0d7810 */ /* 0x000fe40007ffe0ff */
[----:B------:R-:W-:Y:S02]  /*1020*/  IADD3 R19, PT, PT, R19, 0x8, RZ ;  /* 0x0000000813137810 */ /* 0x000fe40007ffe0ff */
[----:B0-----:R-:W-:-:S05]  /*1030*/  IADD3 R15, PT, PT, R14, 0x1, RZ ;  /* 0x000000010e0f7810 */ /* 0x001fca0007ffe0ff */
[----:B------:R2:W-:Y:S02]  /*1040*/  STL [R22], R15 ;  /* 0x0000000f16007387 */ /* 0x0005e40000100800 */
.L_x_13:
[----:B------:R-:W-:Y:S05]  /*1050*/  BSYNC.RECONVERGENT B4 ;  /* 0x0000000000047941 */ /* 0x000fea0003800200 */
.L_x_12:
[----:B------:R-:W-:-:S13]  /*1060*/  ISETP.NE.OR P0, PT, R13, RZ, P0 ;  /* 0x000000ff0d00720c */ /* 0x000fda0000705670 */
[----:B------:R-:W-:Y:S05]  /*1070*/  @!P0 BREAK.RELIABLE B3 ;  /* 0x0000000000038942 */ /* 0x000fea0003800100 */
[----:B------:R-:W-:Y:S05]  /*1080*/  @!P0 BRA `(.L_x_4) ;  /* 0x0000000000688947 */ /* 0x000fea0003800000 */
.L_x_8:
[----:B------:R-:W-:Y:S05]  /*1090*/  BSYNC.RELIABLE B3 ;  /* 0x0000000000037941 */ /* 0x000fea0003800100 */
.L_x_7:
[----:B-12---:R-:W-:-:S05]  /*10a0*/  IMAD.WIDE R14, R19, 0x4, R8 ;  /* 0x00000004130e7825 */ /* 0x006fca00078e0208 */
[----:B------:R-:W2:Y:S04]  /*10b0*/  LDG.E R16, desc[UR6][R14.64+-0x8] ;  /* 0xfffff8060e107981 */ /* 0x000ea8000c1e1900 */
[----:B---3--:R-:W3:Y:S04]  /*10c0*/  LDG.E R18, desc[UR6][R14.64+-0x4] ;  /* 0xfffffc060e127981 */ /* 0x008ee8000c1e1900 */
[----:B------:R-:W4:Y:S04]  /*10d0*/  LDG.E R22, desc[UR6][R14.64] ;  /* 0x000000060e167981 */ /* 0x000f28000c1e1900 */
[----:B------:R-:W5:Y:S01]  /*10e0*/  LDG.E R24, desc[UR6][R14.64+0x4] ;  /* 0x000004060e187981 */ /* 0x000f62000c1e1900 */
[----:B--2---:R-:W-:-:S05]  /*10f0*/  LEA R16, R16, R1, 0x2 ;  /* 0x0000000110107211 */ /* 0x004fca00078e10ff */
[----:B------:R-:W2:Y:S01]  /*1100*/  LDL R17, [R16] ;  /* 0x0000000010117983 */ /* 0x000ea20000100800 */
[----:B---3--:R-:W-:Y:S01]  /*1110*/  IMAD R18, R18, 0x4, R1 ;  /* 0x0000000412127824 */ /* 0x008fe200078e0201 */
[----:B--2---:R-:W-:-:S05]  /*1120*/  IADD3 R17, PT, PT, R17, 0x1, RZ ;  /* 0x0000000111117810 */ /* 0x004fca0007ffe0ff */
[----:B------:R0:W-:Y:S04]  /*1130*/  STL [R16], R17 ;  /* 0x0000001110007387 */ /* 0x0001e80000100800 */
[----:B------:R-:W2:Y:S01]  /*1140*/  LDL R20, [R18] ;  /* 0x0000000012147983 */ /* 0x000ea20000100800 */
[----:B----4-:R-:W-:Y:S02]  /*1150*/  LEA R22, R22, R1, 0x2 ;  /* 0x0000000116167211 */ /* 0x010fe400078e10ff */
[----:B--2---:R-:W-:-:S05]  /*1160*/  IADD3 R21, PT, PT, R20, 0x1, RZ ;  /* 0x0000000114157810 */ /* 0x004fca0007ffe0ff */
[----:B------:R3:W-:Y:S04]  /*1170*/  STL [R18], R21 ;  /* 0x0000001512007387 */ /* 0x0007e80000100800 */
[----:B------:R-:W2:Y:S01]  /*1180*/  LDL R20, [R22] ;  /* 0x0000000016147983 */ /* 0x000ea20000100800 */
[----:B-----5:R-:W-:Y:S02]  /*1190*/  LEA R24, R24, R1, 0x2 ;  /* 0x0000000118187211 */ /* 0x020fe400078e10ff */
[----:B--2---:R-:W-:-:S05]  /*11a0*/  IADD3 R23, PT, PT, R20, 0x1, RZ ;  /* 0x0000000114177810 */ /* 0x004fca0007ffe0ff */
[----:B------:R3:W-:Y:S04]  /*11b0*/  STL [R22], R23 ;  /* 0x0000001716007387 */ /* 0x0007e80000100800 */
[----:B0-----:R-:W2:Y:S01]  /*11c0*/  LDL R16, [R24] ;  /* 0x0000000018107983 */ /* 0x001ea20000100800 */
[----:B------:R-:W-:-:S04]  /*11d0*/  IADD3 R13, PT, PT, R13, 0x4, RZ ;  /* 0x000000040d0d7810 */ /* 0x000fc80007ffe0ff */
[----:B------:R-:W-:Y:S02]  /*11e0*/  ISETP.NE.AND P0, PT, R13, RZ, PT ;  /* 0x000000ff0d00720c */ /* 0x000fe40003f05270 */
[----:B------:R-:W-:Y:S02]  /*11f0*/  IADD3 R19, PT, PT, R19, 0x4, RZ ;  /* 0x0000000413137810 */ /* 0x000fe40007ffe0ff */
[----:B--2---:R-:W-:-:S05]  /*1200*/  IADD3 R17, PT, PT, R16, 0x1, RZ ;  /* 0x0000000110117810 */ /* 0x004fca0007ffe0ff */
[----:B------:R3:W-:Y:S04]  /*1210*/  STL [R24], R17 ;  /* 0x0000001118007387 */ /* 0x0007e80000100800 */
[----:B------:R-:W-:Y:S05]  /*1220*/  @P0 BRA `(.L_x_7) ;  /* 0xfffffffc009c0947 */ /* 0x000fea000383ffff */
.L_x_4:
[----:B------:R-:W-:Y:S05]  /*1230*/  BSYNC.RECONVERGENT B2 ;  /* 0x0000000000027941 */ /* 0x000fea0003800200 */
.L_x_3:
[----:B------:R-:W-:-:S05]  /*1240*/  VIADD R7, R7, 0x1 ;  /* 0x0000000107077836 */ /* 0x000fca0000000000 */
[----:B------:R-:W-:-:S13]  /*1250*/  ISETP.NE.AND P0, PT, R7, R0, PT ;  /* 0x000000000700720c */ /* 0x000fda0003f05270 */
[----:B------:R-:W-:Y:S05]  /*1260*/  @P0 BRA `(.L_x_14) ;  /* 0xfffffff000700947 */ /* 0x000fea000383ffff */
[----:B------:R-:W-:Y:S05]  /*1270*/  BSYNC.RECONVERGENT B1 ;  /* 0x0000000000017941 */ /* 0x000fea0003800200 */
.L_x_2:
[----:B------:R-:W4:Y:S02]  /*1280*/  LDL R4, [R1] ;  /* 0x0000000001047983 */ /* 0x000f240000100800 */
[----:B----4-:R-:W-:-:S07]  /*1290*/  I2FP.F32.S32 R4, R4 ;  /* 0x0000000400047245 */ /* 0x010fce0000201400 */
.L_x_1:
[----:B------:R-:W-:Y:S05]  /*12a0*/  BSYNC.RECONVERGENT B0 ;  /* 0x0000000000007941 */ /* 0x000fea0003800200 */
.L_x_0:
[----:B------:R-:W-:Y:S05]  /*12b0*/  WARPSYNC.ALL ;  /* 0x0000000000007948 */ /* 0x000fea0003800000 */
[----:B------:R-:W-:Y:S01]  /*12c0*/  IADD3 R0, PT, PT, -R3, R0, RZ ;  /* 0x0000000003007210 */ /* 0x000fe20007ffe1ff */
[----:B------:R-:W-:Y:S01]  /*12d0*/  BSSY.RECONVERGENT B2, `(.L_x_15) ;  /* 0x000000f000027945 */ /* 0x000fe20003800200 */
[----:B------:R-:W-:-:S05]  /*12e0*/  IADD3 R5, PT, PT, -R12, R5, RZ ;  /* 0x000000050c057210 */ /* 0x000fca0007ffe1ff */
[----:B------:R-:W-:-:S05]  /*12f0*/  IMAD R0, R0, R5, RZ ;  /* 0x0000000500007224 */ /* 0x000fca00078e02ff */
[----:B------:R-:W-:-:S04]  /*1300*/  I2FP.F32.S32 R7, R0 ;  /* 0x0000000000077245 */ /* 0x000fc80000201400 */
[----:B------:R-:W4:Y:S08]  /*1310*/  MUFU.RCP R0, R7 ;  /* 0x0000000700007308 */ /* 0x000f300000001000 */
[----:B------:R-:W5:Y:S01]  /*1320*/  FCHK P0, R4, R7 ;  /* 0x0000000704007302 */ /* 0x000f620000000000 */
[----:B----4-:R-:W-:-:S04]  /*1330*/  FFMA R3, -R7, R0, 1 ;  /* 0x3f80000007037423 */ /* 0x010fc80000000100 */
[----:B------:R-:W-:-:S04]  /*1340*/  FFMA R3, R0, R3, R0 ;  /* 0x0000000300037223 */ /* 0x000fc80000000000 */
[----:B------:R-:W-:-:S04]  /*1350*/  FFMA R0, R3, R4, RZ ;  /* 0x0000000403007223 */ /* 0x000fc800000000ff */
[----:B------:R-:W-:-:S04]  /*1360*/  FFMA R9, -R7, R0, R4 ;  /* 0x0000000007097223 */ /* 0x000fc80000000104 */
[----:B------:R-:W-:Y:S01]  /*1370*/  FFMA R9, R3, R9, R0 ;  /* 0x0000000903097223 */ /* 0x000fe20000000000 */
[----:B-----5:R-:W-:Y:S06]  /*1380*/  @!P0 BRA `(.L_x_16) ;  /* 0x00000000000c8947 */ /* 0x020fec0003800000 */
[----:B------:R-:W-:Y:S02]  /*1390*/  MOV R2, R4 ;  /* 0x0000000400027202 */ /* 0x000fe40000000f00 */
[----:B------:R-:W-:-:S07]  /*13a0*/  MOV R4, 0x13c0 ;  /* 0x000013c000047802 */ /* 0x000fce0000000f00 */
[----:B0123--:R-:W-:Y:S05]  /*13b0*/  CALL.REL.NOINC `($__internal_0_$__cuda_sm3x_div_rn_noftz_f32_slowpath) ;  /* 0x0000002c00e47944 */ /* 0x00ffea0003c00000 */
.L_x_16:
[----:B------:R-:W-:Y:S05]  /*13c0*/  BSYNC.RECONVERGENT B2 ;  /* 0x0000000000027941 */ /* 0x000fea0003800200 */
.L_x_15:
[----:B------:R-:W4:Y:S01]  /*13d0*/  LDL R2, [R1+0x4] ;  /* 0x0000040001027983 */ /* 0x000f220000100800 */
[----:B------:R-:W5:Y:S01]  /*13e0*/  MUFU.RCP R0, R7 ;  /* 0x0000000700007308 */ /* 0x000f620000001000 */
[----:B------:R-:W-:Y:S01]  /*13f0*/  FSETP.NEU.AND P1, PT, R9, RZ, PT ;  /* 0x000000ff0900720b */ /* 0x000fe20003f2d000 */
[----:B------:R-:W-:Y:S01]  /*1400*/  BSSY.RECONVERGENT B0, `(.L_x_17) ;  /* 0x0000027000007945 */ /* 0x000fe20003800200 */
[----:B-----5:R-:W-:-:S04]  /*1410*/  FFMA R3, -R7, R0, 1 ;  /* 0x3f80000007037423 */ /* 0x020fc80000000100 */
[----:B------:R-:W-:Y:S01]  /*1420*/  FFMA R3, R0, R3, R0 ;  /* 0x0000000300037223 */ /* 0x000fe20000000000 */
[----:B------:R-:W-:Y:S01]  /*1430*/  HFMA2 R0, -RZ, RZ, 0, 0 ;  /* 0x00000000ff007431 */ /* 0x000fe200000001ff */
[----:B----4-:R-:W-:-:S04]  /*1440*/  I2FP.F32.S32 R2, R2 ;  /* 0x0000000200027245 */ /* 0x010fc80000201400 */
[----:B------:R4:W0:Y:S01]  /*1450*/  FCHK P0, R2, R7 ;  /* 0x0000000702007302 */ /* 0x0008220000000000 */
[----:B------:R-:W-:-:S04]  /*1460*/  FFMA R4, R3, R2, RZ ;  /* 0x0000000203047223 */ /* 0x000fc800000000ff */
[----:B------:R-:W-:Y:S01]  /*1470*/  FFMA R5, -R7, R4, R2 ;  /* 0x0000000407057223 */ /* 0x000fe20000000102 */
[----:B------:R-:W-:Y:S06]  /*1480*/  @!P1 BRA `(.L_x_18) ;  /* 0x0000000000789947 */ /* 0x000fec0003800000 */
[C---:B------:R-:W-:Y:S01]  /*1490*/  FMUL R0, R9.reuse, 8388608 ;  /* 0x4b00000009007820 */ /* 0x040fe20000400000 */
[----:B------:R-:W-:Y:S02]  /*14a0*/  FSETP.GEU.AND P1, PT, R9, 1.175494350822287508e-38, PT ;  /* 0x008000000900780b */ /* 0x000fe40003f2e000 */
[----:B012---:R-:W-:Y:S02]  /*14b0*/  MOV R13, 0x3dc6b27f ;  /* 0x3dc6b27f000d7802 */ /* 0x007fe40000000f00 */
[----:B------:R-:W-:-:S04]  /*14c0*/  FSEL R0, R0, R9, !P1 ;  /* 0x0000000900007208 */ /* 0x000fc80004800000 */
[----:B------:R-:W-:-:S04]  /*14d0*/  IADD3 R8, PT, PT, R0, -0x3f3504f3, RZ ;  /* 0xc0cafb0d00087810 */ /* 0x000fc80007ffe0ff */
[----:B------:R-:W-:-:S04]  /*14e0*/  LOP3.LUT R11, R8, 0xff800000, RZ, 0xc0, !PT ;  /* 0xff800000080b7812 */ /* 0x000fc800078ec0ff */
[-C--:B------:R-:W-:Y:S02]  /*14f0*/  IADD3 R8, PT, PT, R0, -R11.reuse, RZ ;  /* 0x8000000b00087210 */ /* 0x080fe40007ffe0ff */
[----:B------:R-:W-:-:S03]  /*1500*/  I2FP.F32.S32 R11, R11 ;  /* 0x0000000b000b7245 */ /* 0x000fc60000201400 */
[----:B------:R-:W-:Y:S01]  /*1510*/  FADD R10, R8, -1 ;  /* 0xbf800000080a7421 */ /* 0x000fe20000000000 */
[----:B------:R-:W-:Y:S02]  /*1520*/  FSEL R8, RZ, -23, P1 ;  /* 0xc1b80000ff087808 */ /* 0x000fe40000800000 */
[----:B------:R-:W-:Y:S01]  /*1530*/  ISETP.GT.U32.AND P1, PT, R0, 0x7f7fffff, PT ;  /* 0x7f7fffff0000780c */ /* 0x000fe20003f24070 */
[C---:B------:R-:W-:Y:S02]  /*1540*/  FFMA R13, R10.reuse, R13, -0.16845393180847167969 ;  /* 0xbe2c7f300a0d7423 */ /* 0x040fe4000000000d */
[----:B------:R-:W-:Y:S01]  /*1550*/  FFMA R8, R11, 1.1920928955078125e-07, R8 ;  /* 0x340000000b087823 */ /* 0x000fe20000000008 */
[----:B------:R-:W-:Y:S02]  /*1560*/  IMAD.MOV.U32 R11, RZ, RZ, 0x7f800000 ;  /* 0x7f800000ff0b7424 */ /* 0x000fe400078e00ff */
[----:B------:R-:W-:-:S04]  /*1570*/  FFMA R13, R10, R13, 0.1716887056827545166 ;  /* 0x3e2fcf2a0a0d7423 */ /* 0x000fc8000000000d */
[----:B------:R-:W-:-:S04]  /*1580*/  FFMA R13, R10, R13, -0.17900948226451873779 ;  /* 0xbe374e430a0d7423 */ /* 0x000fc8000000000d */
[----:B------:R-:W-:-:S04]  /*1590*/  FFMA R13, R10, R13, 0.20512372255325317383 ;  /* 0x3e520bf40a0d7423 */ /* 0x000fc8000000000d */
[----:B------:R-:W-:-:S04]  /*15a0*/  FFMA R13, R10, R13, -0.24046532809734344482 ;  /* 0xbe763c8b0a0d7423 */ /* 0x000fc8000000000d */
[----:B------:R-:W-:-:S04]  /*15b0*/  FFMA R13, R10, R13, 0.28857114911079406738 ;  /* 0x3e93bf990a0d7423 */ /* 0x000fc8000000000d */
[----:B------:R-:W-:-:S04]  /*15c0*/  FFMA R13, R10, R13, -0.36067417263984680176 ;  /* 0xbeb8aa490a0d7423 */ /* 0x000fc8000000000d */
[----:B------:R-:W-:-:S04]  /*15d0*/  FFMA R13, R10, R13, 0.48089820146560668945 ;  /* 0x3ef6384a0a0d7423 */ /* 0x000fc8000000000d */
[----:B------:R-:W-:-:S04]  /*15e0*/  FFMA R13, R10, R13, -0.72134751081466674805 ;  /* 0xbf38aa3b0a0d7423 */ /* 0x000fc8000000000d */
[----:B------:R-:W-:-:S04]  /*15f0*/  FMUL R13, R10, R13 ;  /* 0x0000000d0a0d7220 */ /* 0x000fc80000400000 */
[----:B------:R-:W-:-:S04]  /*1600*/  FMUL R13, R10, R13 ;  /* 0x0000000d0a0d7220 */ /* 0x000fc80000400000 */
[----:B------:R-:W-:-:S04]  /*1610*/  FFMA R13, R10, 1.4426950216293334961, R13 ;  /* 0x3fb8aa3b0a0d7823 */ /* 0x000fc8000000000d */
[----:B------:R-:W-:Y:S01]  /*1620*/  FADD R8, R8, R13 ;  /* 0x0000000d08087221 */ /* 0x000fe20000000000 */
[C---:B------:R-:W-:Y:S01]  /*1630*/  @P1 FFMA R8, R0.reuse, R11, +INF ;  /* 0x7f80000000081423 */ /* 0x040fe2000000000b */
[----:B------:R-:W-:-:S04]  /*1640*/  FSETP.NEU.AND P1, PT, R0, RZ, PT ;  /* 0x000000ff0000720b */ /* 0x000fc80003f2d000 */
[----:B------:R-:W-:-:S05]  /*1650*/  FSEL R0, R8, -INF , P1 ;  /* 0xff80000008007808 */ /* 0x000fca0000800000 */
[----:B------:R-:W-:-:S07]  /*1660*/  FFMA R0, R0, -R9, RZ ;  /* 0x8000000900007223 */ /* 0x000fce00000000ff */
.L_x_18:
[----:B------:R-:W-:Y:S05]  /*1670*/  BSYNC.RECONVERGENT B0 ;  /* 0x0000000000007941 */ /* 0x000fea0003800200 */
.L_x_17:
[----:B------:R-:W-:Y:S01]  /*1680*/  BSSY.RECONVERGENT B2, `(.L_x_19) ;  /* 0x0000005000027945 */ /* 0x000fe20003800200 */
[----:B------:R-:W-:-:S03]  /*1690*/  FFMA R9, R3, R5, R4 ;  /* 0x0000000503097223 */ /* 0x000fc60000000004 */
[----:B0-----:R-:W-:Y:S05]  /*16a0*/  @!P0 BRA `(.L_x_20) ;  /* 0x0000000000088947 */ /* 0x001fea0003800000 */
[----:B------:R-:W-:-:S07]  /*16b0*/  MOV R4, 0x16d0 ;  /* 0x000016d000047802 */ /* 0x000fce0000000f00 */
[----:B-1234-:R-:W-:Y:S05]  /*16c0*/  CALL.REL.NOINC `($__internal_0_$__cuda_sm3x_div_rn_noftz_f32_slowpath) ;  /* 0x0000002c00207944 */ /* 0x01efea0003c00000 */
.L_x_20:
[----:B------:R-:W-:Y:S05]  /*16d0*/  BSYNC.RECONVERGENT B2 ;  /* 0x0000000000027941 */ /* 0x000fea0003800200 */
.L_x_19:
[----:B----4-:R-:W4:Y:S01]  /*16e0*/  LDL R2, [R1+0x8] ;  /* 0x0000080001027983 */ /* 0x010f220000100800 */
[----:B------:R-:W0:Y:S01]  /*16f0*/  MUFU.RCP R4, R7 ;  /* 0x0000000700047308 */ /* 0x000e220000001000 */
[----:B------:R-:W-:Y:S01]  /*1700*/  FSETP.NEU.AND P1, PT, R9, RZ, PT ;  /* 0x000000ff0900720b */ /* 0x000fe20003f2d000 */
[----:B------:R-:W-:Y:S01]  /*1710*/  BSSY.RECONVERGENT B0, `(.L_x_21) ;  /* 0x0000026000007945 */ /* 0x000fe20003800200 */
[----:B0-----:R-:W-:-:S04]  /*1720*/  FFMA R3, -R7, R4, 1 ;  /* 0x3f80000007037423 */ /* 0x001fc80000000104 */
[----:B------:R-:W-:Y:S01]  /*1730*/  FFMA R4, R4, R3, R4 ;  /* 0x0000000304047223 */ /* 0x000fe20000000004 */
[----:B----4-:R-:W-:-:S04]  /*1740*/  I2FP.F32.S32 R2, R2 ;  /* 0x0000000200027245 */ /* 0x010fc80000201400 */
[----:B------:R0:W4:Y:S01]  /*1750*/  FCHK P0, R2, R7 ;  /* 0x0000000702007302 */ /* 0x0001220000000000 */
[----:B------:R-:W-:-:S04]  /*1760*/  FFMA R5, R4, R2, RZ ;  /* 0x0000000204057223 */ /* 0x000fc800000000ff */
[----:B------:R-:W-:Y:S01]  /*1770*/  FFMA R3, -R7, R5, R2 ;  /* 0x0000000507037223 */ /* 0x000fe20000000102 */
[----:B------:R-:W-:Y:S06]  /*1780*/  @!P1 BRA `(.L_x_22) ;  /* 0x0000000000789947 */ /* 0x000fec0003800000 */
[C---:B------:R-:W-:Y:S01]  /*1790*/  FMUL R8, R9.reuse, 8388608 ;  /* 0x4b00000009087820 */ /* 0x040fe20000400000 */
[----:B------:R-:W-:Y:S02]  /*17a0*/  FSETP.GEU.AND P1, PT, R9, 1.175494350822287508e-38, PT ;  /* 0x008000000900780b */ /* 0x000fe40003f2e000 */
[----:B-12---:R-:W-:Y:S02]  /*17b0*/  MOV R13, 0x3dc6b27f ;  /* 0x3dc6b27f000d7802 */ /* 0x006fe40000000f00 */
        /* <DEDUP_REMOVED lines=10> */
[----:B------:R-:W-:Y:S01]  /*1860*/  MOV R11, 0x7f800000 ;  /* 0x7f800000000b7802 */ /* 0x000fe20000000f00 */
        /* <DEDUP_REMOVED lines=15> */
[----:B------:R-:W-:-:S07]  /*1960*/  FFMA R0, R11, -R9, R0 ;  /* 0x800000090b007223 */ /* 0x000fce0000000000 */
.L_x_22:
[----:B------:R-:W-:Y:S05]  /*1970*/  BSYNC.RECONVERGENT B0 ;  /* 0x0000000000007941 */ /* 0x000fea0003800200 */
.L_x_21:
[----:B------:R-:W-:Y:S01]  /*1980*/  BSSY.RECONVERGENT B2, `(.L_x_23) ;  /* 0x0000005000027945 */ /* 0x000fe20003800200 */
[----:B------:R-:W-:-:S03]  /*1990*/  FFMA R9, R4, R3, R5 ;  /* 0x0000000304097223 */ /* 0x000fc60000000005 */
[----:B----4-:R-:W-:Y:S05]  /*19a0*/  @!P0 BRA `(.L_x_24) ;  /* 0x0000000000088947 */ /* 0x010fea0003800000 */
[----:B------:R-:W-:-:S07]  /*19b0*/  MOV R4, 0x19d0 ;  /* 0x000019d000047802 */ /* 0x000fce0000000f00 */
[----:B0123--:R-:W-:Y:S05]  /*19c0*/  CALL.REL.NOINC `($__internal_0_$__cuda_sm3x_div_rn_noftz_f32_slowpath) ;  /* 0x0000002800607944 */ /* 0x00ffea0003c00000 */
.L_x_24:
[----:B------:R-:W-:Y:S05]  /*19d0*/  BSYNC.RECONVERGENT B2 ;  /* 0x0000000000027941 */ /* 0x000fea0003800200 */
.L_x_23:
[----:B0-----:R-:W4:Y:S01]  /*19e0*/  LDL R2, [R1+0xc] ;  /* 0x00000c0001027983 */ /* 0x001f220000100800 */
        /* <DEDUP_REMOVED lines=11> */
[----:B------:R-:W-:Y:S01]  /*1aa0*/  FSETP.GEU.AND P1, PT, R9, 1.175494350822287508e-38, PT ;  /* 0x008000000900780b */ /* 0x000fe20003f2e000 */
[----:B-12---:R-:W-:-:S03]  /*1ab0*/  HFMA2 R13, -RZ, RZ, 1.443359375, -0.2030029296875 ;  /* 0x3dc6b27fff0d7431 */ /* 0x006fc600000001ff */
        /* <DEDUP_REMOVED lines=27> */
.L_x_26:
[----:B------:R-:W-:Y:S05]  /*1c70*/  BSYNC.RECONVERGENT B0 ;  /* 0x0000000000007941 */ /* 0x000fea0003800200 */
.L_x_25:
[----:B------:R-:W-:Y:S01]  /*1c80*/  BSSY.RECONVERGENT B2, `(.L_x_27) ;  /* 0x0000005000027945 */ /* 0x000fe20003800200 */
[----:B------:R-:W-:-:S03]  /*1c90*/  FFMA R9, R4, R3, R5 ;  /* 0x0000000304097223 */ /* 0x000fc60000000005 */
[----:B----4-:R-:W-:Y:S05]  /*1ca0*/  @!P0 BRA `(.L_x_28) ;  /* 0x0000000000088947 */ /* 0x010fea0003800000 */
[----:B------:R-:W-:-:S07]  /*1cb0*/  MOV R4, 0x1cd0 ;  /* 0x00001cd000047802 */ /* 0x000fce0000000f00 */
[----:B0123--:R-:W-:Y:S05]  /*1cc0*/  CALL.REL.NOINC `($__internal_0_$__cuda_sm3x_div_rn_noftz_f32_slowpath) ;  /* 0x0000002400a07944 */ /* 0x00ffea0003c00000 */
.L_x_28:
[----:B------:R-:W-:Y:S05]  /*1cd0*/  BSYNC.RECONVERGENT B2 ;  /* 0x0000000000027941 */ /* 0x000fea0003800200 */
.L_x_27:
        /* <DEDUP_REMOVED lines=41> */
.L_x_30:
[----:B------:R-:W-:Y:S05]  /*1f70*/  BSYNC.RECONVERGENT B0 ;  /* 0x0000000000007941 */ /* 0x000fea0003800200 */
.L_x_29:
[----:B------:R-:W-:Y:S01]  /*1f80*/  BSSY.RECONVERGENT B2, `(.L_x_31) ;  /* 0x0000005000027945 */ /* 0x000fe20003800200 */
[----:B------:R-:W-:-:S03]  /*1f90*/  FFMA R9, R4, R3, R5 ;  /* 0x0000000304097223 */ /* 0x000fc60000000005 */
[----:B----4-:R-:W-:Y:S05]  /*1fa0*/  @!P0 BRA `(.L_x_32) ;  /* 0x0000000000088947 */ /* 0x010fea0003800000 */
[----:B------:R-:W-:-:S07]  /*1fb0*/  MOV R4, 0x1fd0 ;  /* 0x00001fd000047802 */ /* 0x000fce0000000f00 */
[----:B0123--:R-:W-:Y:S05]  /*1fc0*/  CALL.REL.NOINC `($__internal_0_$__cuda_sm3x_div_rn_noftz_f32_slowpath) ;  /* 0x0000002000e07944 */ /* 0x00ffea0003c00000 */
.L_x_32:
[----:B------:R-:W-:Y:S05]  /*1fd0*/  BSYNC.RECONVERGENT B2 ;  /* 0x0000000000027941 */ /* 0x000fea0003800200 */
.L_x_31:
        /* <DEDUP_REMOVED lines=41> */
.L_x_34:
[----:B------:R-:W-:Y:S05]  /*2270*/  BSYNC.RECONVERGENT B0 ;  /* 0x0000000000007941 */ /* 0x000fea0003800200 */
.L_x_33:
[----:B------:R-:W-:Y:S01]  /*2280*/  BSSY.RECONVERGENT B2, `(.L_x_35) ;  /* 0x0000005000027945 */ /* 0x000fe20003800200 */
[----:B------:R-:W-:-:S03]  /*2290*/  FFMA R9, R4, R3, R5 ;  /* 0x0000000304097223 */ /* 0x000fc60000000005 */
[----:B----4-:R-:W-:Y:S05]  /*22a0*/  @!P0 BRA `(.L_x_36) ;  /* 0x0000000000088947 */ /* 0x010fea0003800000 */
[----:B------:R-:W-:-:S07]  /*22b0*/  MOV R4, 0x22d0 ;  /* 0x000022d000047802 */ /* 0x000fce0000000f00 */
[----:B0123--:R-:W-:Y:S05]  /*22c0*/  CALL.REL.NOINC `($__internal_0_$__cuda_sm3x_div_rn_noftz_f32_slowpath) ;  /* 0x0000002000207944 */ /* 0x00ffea0003c00000 */
.L_x_36:
[----:B------:R-:W-:Y:S05]  /*22d0*/  BSYNC.RECONVERGENT B2 ;  /* 0x0000000000027941 */ /* 0x000fea0003800200 */
.L_x_35:
        /* <DEDUP_REMOVED lines=41> */
.L_x_38:
[----:B------:R-:W-:Y:S05]  /*2570*/  BSYNC.RECONVERGENT B0 ;  /* 0x0000000000007941 */ /* 0x000fea0003800200 */
.L_x_37:
[----:B------:R-:W-:Y:S01]  /*2580*/  BSSY.RECONVERGENT B2, `(.L_x_39) ;  /* 0x0000005000027945 */ /* 0x000fe20003800200 */
[----:B------:R-:W-:-:S03]  /*2590*/  FFMA R9, R4, R3, R5 ;  /* 0x0000000304097223 */ /* 0x000fc60000000005 */
[----:B----4-:R-:W-:Y:S05]  /*25a0*/  @!P0 BRA `(.L_x_40) ;  /* 0x0000000000088947 */ /* 0x010fea0003800000 */
[----:B------:R-:W-:-:S07]  /*25b0*/  MOV R4, 0x25d0 ;  /* 0x000025d000047802 */ /* 0x000fce0000000f00 */
[----:B0123--:R-:W-:Y:S05]  /*25c0*/  CALL.REL.NOINC `($__internal_0_$__cuda_sm3x_div_rn_noftz_f32_slowpath) ;  /* 0x0000001c00607944 */ /* 0x00ffea0003c00000 */
.L_x_40:
[----:B------:R-:W-:Y:S05]  /*25d0*/  BSYNC.RECONVERGENT B2 ;  /* 0x0000000000027941 */ /* 0x000fea0003800200 */
.L_x_39:
        /* <DEDUP_REMOVED lines=41> */
.L_x_42:
[----:B------:R-:W-:Y:S05]  /*2870*/  BSYNC.RECONVERGENT B0 ;  /* 0x0000000000007941 */ /* 0x000fea0003800200 */
.L_x_41:
[----:B------:R-:W-:Y:S01]  /*2880*/  BSSY.RECONVERGENT B2, `(.L_x_43) ;  /* 0x0000005000027945 */ /* 0x000fe20003800200 */
[----:B------:R-:W-:-:S03]  /*2890*/  FFMA R9, R4, R3, R5 ;  /* 0x0000000304097223 */ /* 0x000fc60000000005 */
[----:B----4-:R-:W-:Y:S05]  /*28a0*/  @!P0 BRA `(.L_x_44) ;  /* 0x0000000000088947 */ /* 0x010fea0003800000 */
[----:B------:R-:W-:-:S07]  /*28b0*/  MOV R4, 0x28d0 ;  /* 0x000028d000047802 */ /* 0x000fce0000000f00 */
[----:B0123--:R-:W-:Y:S05]  /*28c0*/  CALL.REL.NOINC `($__internal_0_$__cuda_sm3x_div_rn_noftz_f32_slowpath) ;  /* 0x0000001800a07944 */ /* 0x00ffea0003c00000 */
.L_x_44:
[----:B------:R-:W-:Y:S05]  /*28d0*/  BSYNC.RECONVERGENT B2 ;  /* 0x0000000000027941 */ /* 0x000fea0003800200 */
.L_x_43:
        /* <DEDUP_REMOVED lines=41> */
.L_x_46:
[----:B------:R-:W-:Y:S05]  /*2b70*/  BSYNC.RECONVERGENT B0 ;  /* 0x0000000000007941 */ /* 0x000fea0003800200 */
.L_x_45:
[----:B------:R-:W-:Y:S01]  /*2b80*/  BSSY.RECONVERGENT B2, `(.L_x_47) ;  /* 0x0000005000027945 */ /* 0x000fe20003800200 */
[----:B------:R-:W-:-:S03]  /*2b90*/  FFMA R9, R4, R3, R5 ;  /* 0x0000000304097223 */ /* 0x000fc60000000005 */
[----:B----4-:R-:W-:Y:S05]  /*2ba0*/  @!P0 BRA `(.L_x_48) ;  /* 0x0000000000088947 */ /* 0x010fea0003800000 */
[----:B------:R-:W-:-:S07]  /*2bb0*/  MOV R4, 0x2bd0 ;  /* 0x00002bd000047802 */ /* 0x000fce0000000f00 */
[----:B0123--:R-:W-:Y:S05]  /*2bc0*/  CALL.REL.NOINC `($__internal_0_$__cuda_sm3x_div_rn_noftz_f32_slowpath) ;  /* 0x0000001400e07944 */ /* 0x00ffea0003c00000 */
.L_x_48:
[----:B------:R-:W-:Y:S05]  /*2bd0*/  BSYNC.RECONVERGENT B2 ;  /* 0x0000000000027941 */ /* 0x000fea0003800200 */
.L_x_47:
        /* <DEDUP_REMOVED lines=41> */
.L_x_50:
[----:B------:R-:W-:Y:S05]  /*2e70*/  BSYNC.RECONVERGENT B0 ;  /* 0x0000000000007941 */ /* 0x000fea0003800200 */
.L_x_49:
[----:B------:R-:W-:Y:S01]  /*2e80*/  BSSY.RECONVERGENT B2, `(.L_x_51) ;  /* 0x0000005000027945 */ /* 0x000fe20003800200 */
[----:B------:R-:W-:-:S03]  /*2e90*/  FFMA R9, R4, R3, R5 ;  /* 0x0000000304097223 */ /* 0x000fc60000000005 */
[----:B----4-:R-:W-:Y:S05]  /*2ea0*/  @!P0 BRA `(.L_x_52) ;  /* 0x0000000000088947 */ /* 0x010fea0003800000 */
[----:B------:R-:W-:-:S07]  /*2eb0*/  MOV R4, 0x2ed0 ;  /* 0x00002ed000047802 */ /* 0x000fce0000000f00 */
[----:B0123--:R-:W-:Y:S05]  /*2ec0*/  CALL.REL.NOINC `($__internal_0_$__cuda_sm3x_div_rn_noftz_f32_slowpath) ;  /* 0x0000001400207944 */ /* 0x00ffea0003c00000 */
.L_x_52:
[----:B------:R-:W-:Y:S05]  /*2ed0*/  BSYNC.RECONVERGENT B2 ;  /* 0x0000000000027941 */ /* 0x000fea0003800200 */
.L_x_51:
        /* <DEDUP_REMOVED lines=41> */
.L_x_54:
[----:B------:R-:W-:Y:S05]  /*3170*/  BSYNC.RECONVERGENT B0 ;  /* 0x0000000000007941 */ /* 0x000fea0003800200 */
.L_x_53:
[----:B------:R-:W-:Y:S01]  /*3180*/  BSSY.RECONVERGENT B2, `(.L_x_55) ;  /* 0x0000005000027945 */ /* 0x000fe20003800200 */
[----:B------:R-:W-:-:S03]  /*3190*/  FFMA R9, R4, R3, R5 ;  /* 0x0000000304097223 */ /* 0x000fc60000000005 */
[----:B----4-:R-:W-:Y:S05]  /*31a0*/  @!P0 BRA `(.L_x_56) ;  /* 0x0000000000088947 */ /* 0x010fea0003800000 */
[----:B------:R-:W-:-:S07]  /*31b0*/  MOV R4, 0x31d0 ;  /* 0x000031d000047802 */ /* 0x000fce0000000f00 */
[----:B0123--:R-:W-:Y:S05]  /*31c0*/  CALL.REL.NOINC `($__internal_0_$__cuda_sm3x_div_rn_noftz_f32_slowpath) ;  /* 0x0000001000607944 */ /* 0x00ffea0003c00000 */
.L_x_56:
[----:B------:R-:W-:Y:S05]  /*31d0*/  BSYNC.RECONVERGENT B2 ;  /* 0x0000000000027941 */ /* 0x000fea0003800200 */
.L_x_55:
        /* <DEDUP_REMOVED lines=41> */
.L_x_58:
[----:B------:R-:W-:Y:S05]  /*3470*/  BSYNC.RECONVERGENT B0 ;  /* 0x0000000000007941 */ /* 0x000fea0003800200 */
.L_x_57:
[----:B------:R-:W-:Y:S01]  /*3480*/  BSSY.RECONVERGENT B2, `(.L_x_59) ;  /* 0x0000005000027945 */ /* 0x000fe20003800200 */
[----:B------:R-:W-:-:S03]  /*3490*/  FFMA R9, R4, R3, R5 ;  /* 0x0000000304097223 */ /* 0x000fc60000000005 */
[----:B----4-:R-:W-:Y:S05]  /*34a0*/  @!P0 BRA `(.L_x_60) ;  /* 0x0000000000088947 */ /* 0x010fea0003800000 */
[----:B------:R-:W-:-:S07]  /*34b0*/  MOV R4, 0x34d0 ;  /* 0x000034d000047802 */ /* 0x000fce0000000f00 */
[----:B0123--:R-:W-:Y:S05]  /*34c0*/  CALL.REL.NOINC `($__internal_0_$__cuda_sm3x_div_rn_noftz_f32_slowpath) ;  /* 0x0000000c00a07944 */ /* 0x00ffea0003c00000 */
.L_x_60:
[----:B------:R-:W-:Y:S05]  /*34d0*/  BSYNC.RECONVERGENT B2 ;  /* 0x0000000000027941 */ /* 0x000fea0003800200 */
.L_x_59:
        /* <DEDUP_REMOVED lines=41> */
.L_x_62:
[----:B------:R-:W-:Y:S05]  /*3770*/  BSYNC.RECONVERGENT B0 ;  /* 0x0000000000007941 */ /* 0x000fea0003800200 */
.L_x_61:
[----:B------:R-:W-:Y:S01]  /*3780*/  BSSY.RECONVERGENT B2, `(.L_x_63) ;  /* 0x0000005000027945 */ /* 0x000fe20003800200 */
[----:B------:R-:W-:-:S03]  /*3790*/  FFMA R9, R4, R3, R5 ;  /* 0x0000000304097223 */ /* 0x000fc60000000005 */
[----:B----4-:R-:W-:Y:S05]  /*37a0*/  @!P0 BRA `(.L_x_64) ;  /* 0x0000000000088947 */ /* 0x010fea0003800000 */
[----:B------:R-:W-:-:S07]  /*37b0*/  MOV R4, 0x37d0 ;  /* 0x000037d000047802 */ /* 0x000fce0000000f00 */
[----:B0123--:R-:W-:Y:S05]  /*37c0*/  CALL.REL.NOINC `($__internal_0_$__cuda_sm3x_div_rn_noftz_f32_slowpath) ;  /* 0x0000000800e07944 */ /* 0x00ffea0003c00000 */
.L_x_64:
[----:B------:R-:W-:Y:S05]  /*37d0*/  BSYNC.RECONVERGENT B2 ;  /* 0x0000000000027941 */ /* 0x000fea0003800200 */
.L_x_63:
        /* <DEDUP_REMOVED lines=41> */
.L_x_66:
[----:B------:R-:W-:Y:S05]  /*3a70*/  BSYNC.RECONVERGENT B0 ;  /* 0x0000000000007941 */ /* 0x000fea0003800200 */
.L_x_65:
[----:B------:R-:W-:Y:S01]  /*3a80*/  BSSY.RECONVERGENT B2, `(.L_x_67) ;  /* 0x0000005000027945 */ /* 0x000fe20003800200 */
[----:B------:R-:W-:-:S03]  /*3a90*/  FFMA R9, R4, R3, R5 ;  /* 0x0000000304097223 */ /* 0x000fc60000000005 */
[----:B----4-:R-:W-:Y:S05]  /*3aa0*/  @!P0 BRA `(.L_x_68) ;  /* 0x0000000000088947 */ /* 0x010fea0003800000 */
[----:B------:R-:W-:-:S07]  /*3ab0*/  MOV R4, 0x3ad0 ;  /* 0x00003ad000047802 */ /* 0x000fce0000000f00 */
[----:B0123--:R-:W-:Y:S05]  /*3ac0*/  CALL.REL.NOINC `($__internal_0_$__cuda_sm3x_div_rn_noftz_f32_slowpath) ;  /* 0x0000000800207944 */ /* 0x00ffea0003c00000 */
.L_x_68:
[----:B------:R-:W-:Y:S05]  /*3ad0*/  BSYNC.RECONVERGENT B2 ;  /* 0x0000000000027941 */ /* 0x000fea0003800200 */
.L_x_67:
        /* <DEDUP_REMOVED lines=41> */
.L_x_70:
[----:B------:R-:W-:Y:S05]  /*3d70*/  BSYNC.RECONVERGENT B0 ;  /* 0x0000000000007941 */ /* 0x000fea0003800200 */
.L_x_69:
[----:B------:R-:W-:Y:S01]  /*3d80*/  BSSY.RECONVERGENT B2, `(.L_x_71) ;  /* 0x0000005000027945 */ /* 0x000fe20003800200 */
[----:B------:R-:W-:-:S03]  /*3d90*/  FFMA R9, R4, R3, R5 ;  /* 0x0000000304097223 */ /* 0x000fc60000000005 */
[----:B----4-:R-:W-:Y:S05]  /*3da0*/  @!P0 BRA `(.L_x_72) ;  /* 0x0000000000088947 */ /* 0x010fea0003800000 */
[----:B------:R-:W-:-:S07]  /*3db0*/  MOV R4, 0x3dd0 ;  /* 0x00003dd000047802 */ /* 0x000fce0000000f00 */
[----:B0123--:R-:W-:Y:S05]  /*3dc0*/  CALL.REL.NOINC `($__internal_0_$__cuda_sm3x_div_rn_noftz_f32_slowpath) ;  /* 0x0000000400607944 */ /* 0x00ffea0003c00000 */
.L_x_72:
[----:B------:R-:W-:Y:S05]  /*3dd0*/  BSYNC.RECONVERGENT B2 ;  /* 0x0000000000027941 */ /* 0x000fea0003800200 */
.L_x_71:
        /* <DEDUP_REMOVED lines=41> */
.L_x_74:
[----:B------:R-:W-:Y:S05]  /*4070*/  BSYNC.RECONVERGENT B0 ;  /* 0x0000000000007941 */ /* 0x000fea0003800200 */
.L_x_73:
[----:B------:R-:W-:Y:S01]  /*4080*/  BSSY.RECONVERGENT B2, `(.L_x_75) ;  /* 0x0000006000027945 */ /* 0x000fe20003800200 */
[----:B------:R-:W-:-:S03]  /*4090*/  FFMA R3, R4, R3, R5 ;  /* 0x0000000304037223 */ /* 0x000fc60000000005 */
[----:B----4-:R-:W-:Y:S05]  /*40a0*/  @!P0 BRA `(.L_x_76) ;  /* 0x00000000000c8947 */ /* 0x010fea0003800000 */
[----:B------:R-:W-:-:S07]  /*40b0*/  MOV R4, 0x40d0 ;  /* 0x000040d000047802 */ /* 0x000fce0000000f00 */
[----:B0123--:R-:W-:Y:S05]  /*40c0*/  CALL.REL.NOINC `($__internal_0_$__cuda_sm3x_div_rn_noftz_f32_slowpath) ;  /* 0x0000000000a07944 */ /* 0x00ffea0003c00000 */
[----:B------:R-:W-:-:S07]  /*40d0*/  MOV R3, R9 ;  /* 0x0000000900037202 */ /* 0x000fce0000000f00 */
.L_x_76:
[----:B------:R-:W-:Y:S05]  /*40e0*/  BSYNC.RECONVERGENT B2 ;  /* 0x0000000000027941 */ /* 0x000fea0003800200 */
.L_x_75:
[----:B------:R-:W0:Y:S01]  /*40f0*/  LDC.64 R4, c[0x0][0x390] ;  /* 0x0000e400ff047b82 */ /* 0x000e220000000a00 */
[----:B------:R-:W-:Y:S01]  /*4100*/  FSETP.NEU.AND P0, PT, R3, RZ, PT ;  /* 0x000000ff0300720b */ /* 0x000fe20003f0d000 */
[----:B------:R-:W-:Y:S01]  /*4110*/  BSSY.RECONVERGENT B0, `(.L_x_77) ;  /* 0x0000021000007945 */ /* 0x000fe20003800200 */
[----:B0-----:R-:W-:-:S11]  /*4120*/  IMAD.WIDE R6, R6, 0x4, R4 ;  /* 0x0000000406067825 */ /* 0x001fd600078e0204 */
[----:B------:R-:W-:Y:S05]  /*4130*/  @!P0 BRA `(.L_x_78) ;  /* 0x0000000000788947 */ /* 0x000fea0003800000 */
[C---:B------:R-:W-:Y:S01]  /*4140*/  FMUL R2, R3.reuse, 8388608 ;  /* 0x4b00000003027820 */ /* 0x040fe20000400000 */
[----:B------:R-:W-:Y:S01]  /*4150*/  FSETP.GEU.AND P0, PT, R3, 1.175494350822287508e-38, PT ;  /* 0x008000000300780b */ /* 0x000fe20003f0e000 */
[----:B------:R-:W-:-:S03]  /*4160*/  HFMA2 R9, -RZ, RZ, 1.443359375, -0.2030029296875 ;  /* 0x3dc6b27fff097431 */ /* 0x000fc600000001ff */
        /* <DEDUP_REMOVED lines=27> */
.L_x_78:
[----:B------:R-:W-:Y:S05]  /*4320*/  BSYNC.RECONVERGENT B0 ;  /* 0x0000000000007941 */ /* 0x000fea0003800200 */
.L_x_77:
[----:B------:R-:W-:Y:S01]  /*4330*/  STG.E desc[UR6][R6.64], R0 ;  /* 0x0000000006007986 */ /* 0x000fe2000c101906 */
[----:B------:R-:W-:Y:S05]  /*4340*/  EXIT ;  /* 0x000000000000794d */ /* 0x000fea0003800000 */
        .weak           $__internal_0_$__cuda_sm3x_div_rn_noftz_f32_slowpath
        .type           $__internal_0_$__cuda_sm3x_div_rn_noftz_f32_slowpath,@function
        .size           $__internal_0_$__cuda_sm3x_div_rn_noftz_f32_slowpath,(.L_x_91 - $__internal_0_$__cuda_sm3x_div_rn_noftz_f32_slowpath)
$__internal_0_$__cuda_sm3x_div_rn_noftz_f32_slowpath:
[--C-:B------:R-:W-:Y:S01]  /*4350*/  SHF.R.U32.HI R5, RZ, 0x17, R7.reuse ;  /* 0x00000017ff057819 */ /* 0x100fe20000011607 */
[----:B------:R-:W-:Y:S01]  /*4360*/  BSSY.RECONVERGENT B0, `(.L_x_79) ;  /* 0x0000063000007945 */ /* 0x000fe20003800200 */
[----:B------:R-:W-:Y:S02]  /*4370*/  SHF.R.U32.HI R3, RZ, 0x17, R2 ;  /* 0x00000017ff037819 */ /* 0x000fe40000011602 */
[----:B------:R-:W-:Y:S02]  /*4380*/  LOP3.LUT R12, R5, 0xff, RZ, 0xc0, !PT ;  /* 0x000000ff050c7812 */ /* 0x000fe400078ec0ff */
[----:B------:R-:W-:Y:S01]  /*4390*/  LOP3.LUT R10, R3, 0xff, RZ, 0xc0, !PT ;  /* 0x000000ff030a7812 */ /* 0x000fe200078ec0ff */
[----:B------:R-:W-:Y:S01]  /*43a0*/  IMAD.MOV.U32 R3, RZ, RZ, R7 ;  /* 0x000000ffff037224 */ /* 0x000fe200078e0007 */
[----:B------:R-:W-:Y:S02]  /*43b0*/  IADD3 R9, PT, PT, R12, -0x1, RZ ;  /* 0xffffffff0c097810 */ /* 0x000fe40007ffe0ff */
[----:B------:R-:W-:-:S02]  /*43c0*/  IADD3 R8, PT, PT, R10, -0x1, RZ ;  /* 0xffffffff0a087810 */ /* 0x000fc40007ffe0ff */
[----:B------:R-:W-:-:S04]  /*43d0*/  ISETP.GT.U32.AND P0, PT, R9, 0xfd, PT ;  /* 0x000000fd0900780c */ /* 0x000fc80003f04070 */
[----:B------:R-:W-:-:S13]  /*43e0*/  ISETP.GT.U32.OR P0, PT, R8, 0xfd, P0 ;  /* 0x000000fd0800780c */ /* 0x000fda0000704470 */
[----:B------:R-:W-:Y:S01]  /*43f0*/  @!P0 MOV R5, RZ ;  /* 0x000000ff00058202 */ /* 0x000fe20000000f00 */
[----:B------:R-:W-:Y:S06]  /*4400*/  @!P0 BRA `(.L_x_80) ;  /* 0x00000000005c8947 */ /* 0x000fec0003800000 */
[----:B------:R-:W-:Y:S02]  /*4410*/  FSETP.GTU.FTZ.AND P0, PT, |R2|, +INF , PT ;  /* 0x7f8000000200780b */ /* 0x000fe40003f1c200 */
[----:B------:R-:W-:-:S04]  /*4420*/  FSETP.GTU.FTZ.AND P1, PT, |R7|, +INF , PT ;  /* 0x7f8000000700780b */ /* 0x000fc80003f3c200 */
[----:B------:R-:W-:-:S13]  /*4430*/  PLOP3.LUT P0, PT, P0, P1, PT, 0xf8, 0x8f ;  /* 0x00000000008f781c */ /* 0x000fda0000703f70 */
[----:B------:R-:W-:Y:S05]  /*4440*/  @P0 BRA `(.L_x_81) ;  /* 0x00000004004c0947 */ /* 0x000fea0003800000 */
[----:B------:R-:W-:-:S13]  /*4450*/  LOP3.LUT P0, RZ, R3, 0x7fffffff, R2, 0xc8, !PT ;  /* 0x7fffffff03ff7812 */ /* 0x000fda000780c802 */
[----:B------:R-:W-:Y:S05]  /*4460*/  @!P0 BRA `(.L_x_82) ;  /* 0x00000004003c8947 */ /* 0x000fea0003800000 */
[C---:B------:R-:W-:Y:S02]  /*4470*/  FSETP.NEU.FTZ.AND P2, PT, |R2|.reuse, +INF , PT ;  /* 0x7f8000000200780b */ /* 0x040fe40003f5d200 */
[----:B------:R-:W-:Y:S02]  /*4480*/  FSETP.NEU.FTZ.AND P1, PT, |R7|, +INF , PT ;  /* 0x7f8000000700780b */ /* 0x000fe40003f3d200 */
[----:B------:R-:W-:-:S11]  /*4490*/  FSETP.NEU.FTZ.AND P0, PT, |R2|, +INF , PT ;  /* 0x7f8000000200780b */ /* 0x000fd60003f1d200 */
[----:B------:R-:W-:Y:S05]  /*44a0*/  @!P1 BRA !P2, `(.L_x_82) ;  /* 0x00000004002c9947 */ /* 0x000fea0005000000 */
[----:B------:R-:W-:-:S04]  /*44b0*/  LOP3.LUT P2, RZ, R2, 0x7fffffff, RZ, 0xc0, !PT ;  /* 0x7fffffff02ff7812 */ /* 0x000fc8000784c0ff */
[----:B------:R-:W-:-:S13]  /*44c0*/  PLOP3.LUT P1, PT, P1, P2, PT, 0x2f, 0xf2 ;  /* 0x0000000000f2781c */ /* 0x000fda0000f24577 */
[----:B------:R-:W-:Y:S05]  /*44d0*/  @P1 BRA `(.L_x_83) ;  /* 0x0000000400181947 */ /* 0x000fea0003800000 */
[----:B------:R-:W-:-:S04]  /*44e0*/  LOP3.LUT P1, RZ, R3, 0x7fffffff, RZ, 0xc0, !PT ;  /* 0x7fffffff03ff7812 */ /* 0x000fc8000782c0ff */
[----:B------:R-:W-:-:S13]  /*44f0*/  PLOP3.LUT P0, PT, P0, P1, PT, 0x2f, 0xf2 ;  /* 0x0000000000f2781c */ /* 0x000fda0000702577 */
[----:B------:R-:W-:Y:S05]  /*4500*/  @P0 BRA `(.L_x_84) ;  /* 0x0000000400000947 */ /* 0x000fea0003800000 */
[----:B------:R-:W-:Y:S02]  /*4510*/  ISETP.GE.AND P0, PT, R8, RZ, PT ;  /* 0x000000ff0800720c */ /* 0x000fe40003f06270 */
[----:B------:R-:W-:-:S11]  /*4520*/  ISETP.GE.AND P1, PT, R9, RZ, PT ;  /* 0x000000ff0900720c */ /* 0x000fd60003f26270 */
[----:B------:R-:W-:Y:S01]  /*4530*/  @P0 MOV R5, RZ ;  /* 0x000000ff00050202 */ /* 0x000fe20000000f00 */
[----:B------:R-:W-:Y:S01]  /*4540*/  @!P0 FFMA R2, R2, 1.84467440737095516160e+19, RZ ;  /* 0x5f80000002028823 */ /* 0x000fe200000000ff */
[----:B------:R-:W-:Y:S01]  /*4550*/  @!P0 MOV R5, 0xffffffc0 ;  /* 0xffffffc000058802 */ /* 0x000fe20000000f00 */
[----:B------:R-:W-:-:S03]  /*4560*/  @!P1 FFMA R3, R7, 1.84467440737095516160e+19, RZ ;  /* 0x5f80000007039823 */ /* 0x000fc600000000ff */
[----:B------:R-:W-:-:S07]  /*4570*/  @!P1 IADD3 R5, PT, PT, R5, 0x40, RZ ;  /* 0x0000004005059810 */ /* 0x000fce0007ffe0ff */
.L_x_80:
[----:B------:R-:W-:Y:S01]  /*4580*/  LEA R8, R12, 0xc0800000, 0x17 ;  /* 0xc08000000c087811 */ /* 0x000fe200078eb8ff */
[----:B------:R-:W-:Y:S03]  /*4590*/  BSSY.RECONVERGENT B1, `(.L_x_85) ;  /* 0x0000036000017945 */ /* 0x000fe60003800200 */
[----:B------:R-:W-:Y:S02]  /*45a0*/  IADD3 R8, PT, PT, -R8, R3, RZ ;  /* 0x0000000308087210 */ /* 0x000fe40007ffe1ff */
[----:B------:R-:W-:Y:S02]  /*45b0*/  IADD3 R3, PT, PT, R10, -0x7f, RZ ;  /* 0xffffff810a037810 */ /* 0x000fe40007ffe0ff */
[----:B------:R0:W1:Y:S01]  /*45c0*/  MUFU.RCP R9, R8 ;  /* 0x0000000800097308 */ /* 0x0000620000001000 */
[----:B------:R-:W-:Y:S02]  /*45d0*/  FADD.FTZ R11, -R8, -RZ ;  /* 0x800000ff080b7221 */ /* 0x000fe40000010100 */
[C---:B------:R-:W-:Y:S01]  /*45e0*/  IMAD R2, R3.reuse, -0x800000, R2 ;  /* 0xff80000003027824 */ /* 0x040fe200078e0202 */
[----:B0-----:R-:W-:-:S04]  /*45f0*/  IADD3 R8, PT, PT, R3, 0x7f, -R12 ;  /* 0x0000007f03087810 */ /* 0x001fc80007ffe80c */
[----:B------:R-:W-:Y:S01]  /*4600*/  IADD3 R8, PT, PT, R8, R5, RZ ;  /* 0x0000000508087210 */ /* 0x000fe20007ffe0ff */
[----:B-1----:R-:W-:-:S04]  /*4610*/  FFMA R10, R9, R11, 1 ;  /* 0x3f800000090a7423 */ /* 0x002fc8000000000b */
[----:B------:R-:W-:-:S04]  /*4620*/  FFMA R14, R9, R10, R9 ;  /* 0x0000000a090e7223 */ /* 0x000fc80000000009 */
[----:B------:R-:W-:-:S04]  /*4630*/  FFMA R9, R2, R14, RZ ;  /* 0x0000000e02097223 */ /* 0x000fc800000000ff */
[----:B------:R-:W-:-:S04]  /*4640*/  FFMA R10, R11, R9, R2 ;  /* 0x000000090b0a7223 */ /* 0x000fc80000000002 */
[----:B------:R-:W-:-:S04]  /*4650*/  FFMA R9, R14, R10, R9 ;  /* 0x0000000a0e097223 */ /* 0x000fc80000000009 */
[----:B------:R-:W-:-:S04]  /*4660*/  FFMA R10, R11, R9, R2 ;  /* 0x000000090b0a7223 */ /* 0x000fc80000000002 */
[----:B------:R-:W-:-:S05]  /*4670*/  FFMA R2, R14, R10, R9 ;  /* 0x0000000a0e027223 */ /* 0x000fca0000000009 */
[----:B------:R-:W-:-:S04]  /*4680*/  SHF.R.U32.HI R3, RZ, 0x17, R2 ;  /* 0x00000017ff037819 */ /* 0x000fc80000011602 */
[----:B------:R-:W-:-:S05]  /*4690*/  LOP3.LUT R3, R3, 0xff, RZ, 0xc0, !PT ;  /* 0x000000ff03037812 */ /* 0x000fca00078ec0ff */
[----:B------:R-:W-:-:S05]  /*46a0*/  IMAD.IADD R11, R3, 0x1, R8 ;  /* 0x00000001030b7824 */ /* 0x000fca00078e0208 */
[----:B------:R-:W-:-:S04]  /*46b0*/  IADD3 R3, PT, PT, R11, -0x1, RZ ;  /* 0xffffffff0b037810 */ /* 0x000fc80007ffe0ff */
[----:B------:R-:W-:-:S13]  /*46c0*/  ISETP.GE.U32.AND P0, PT, R3, 0xfe, PT ;  /* 0x000000fe0300780c */ /* 0x000fda0003f06070 */
[----:B------:R-:W-:Y:S05]  /*46d0*/  @!P0 BRA `(.L_x_86) ;  /* 0x0000000000808947 */ /* 0x000fea0003800000 */
[----:B------:R-:W-:-:S13]  /*46e0*/  ISETP.GT.AND P0, PT, R11, 0xfe, PT ;  /* 0x000000fe0b00780c */ /* 0x000fda0003f04270 */
[----:B------:R-:W-:Y:S05]  /*46f0*/  @P0 BRA `(.L_x_87) ;  /* 0x00000000006c0947 */ /* 0x000fea0003800000 */
[----:B------:R-:W-:-:S13]  /*4700*/  ISETP.GE.AND P0, PT, R11, 0x1, PT ;  /* 0x000000010b00780c */ /* 0x000fda0003f06270 */
[----:B------:R-:W-:Y:S05]  /*4710*/  @P0 BRA `(.L_x_88) ;  /* 0x0000000000740947 */ /* 0x000fea0003800000 */
[----:B------:R-:W-:Y:S02]  /*4720*/  ISETP.GE.AND P0, PT, R11, -0x18, PT ;  /* 0xffffffe80b00780c */ /* 0x000fe40003f06270 */
[----:B------:R-:W-:-:S11]  /*4730*/  LOP3.LUT R2, R2, 0x80000000, RZ, 0xc0, !PT ;  /* 0x8000000002027812 */ /* 0x000fd600078ec0ff */
[----:B------:R-:W-:Y:S05]  /*4740*/  @!P0 BRA `(.L_x_88) ;  /* 0x0000000000688947 */ /* 0x000fea0003800000 */
[CCC-:B------:R-:W-:Y:S01]  /*4750*/  FFMA.RZ R3, R14.reuse, R10.reuse, R9.reuse ;  /* 0x0000000a0e037223 */ /* 0x1c0fe2000000c009 */
[CCC-:B------:R-:W-:Y:S01]  /*4760*/  FFMA.RM R8, R14.reuse, R10.reuse, R9.reuse ;  /* 0x0000000a0e087223 */ /* 0x1c0fe20000004009 */
[C---:B------:R-:W-:Y:S02]  /*4770*/  ISETP.NE.AND P2, PT, R11.reuse, RZ, PT ;  /* 0x000000ff0b00720c */ /* 0x040fe40003f45270 */
[----:B------:R-:W-:Y:S02]  /*4780*/  ISETP.NE.AND P1, PT, R11, RZ, PT ;  /* 0x000000ff0b00720c */ /* 0x000fe40003f25270 */
[----:B------:R-:W-:Y:S01]  /*4790*/  LOP3.LUT R5, R3, 0x7fffff, RZ, 0xc0, !PT ;  /* 0x007fffff03057812 */ /* 0x000fe200078ec0ff */
[----:B------:R-:W-:Y:S01]  /*47a0*/  FFMA.RP R3, R14, R10, R9 ;  /* 0x0000000a0e037223 */ /* 0x000fe20000008009 */
[----:B------:R-:W-:Y:S02]  /*47b0*/  IADD3 R10, PT, PT, R11, 0x20, RZ ;  /* 0x000000200b0a7810 */ /* 0x000fe40007ffe0ff */
[----:B------:R-:W-:-:S02]  /*47c0*/  LOP3.LUT R5, R5, 0x800000, RZ, 0xfc, !PT ;  /* 0x0080000005057812 */ /* 0x000fc400078efcff */
[----:B------:R-:W-:Y:S02]  /*47d0*/  IADD3 R9, PT, PT, -R11, RZ, RZ ;  /* 0x000000ff0b097210 */ /* 0x000fe40007ffe1ff */
[----:B------:R-:W-:Y:S02]  /*47e0*/  SHF.L.U32 R10, R5, R10, RZ ;  /* 0x0000000a050a7219 */ /* 0x000fe400000006ff */
[----:B------:R-:W-:Y:S02]  /*47f0*/  FSETP.NEU.FTZ.AND P0, PT, R3, R8, PT ;  /* 0x000000080300720b */ /* 0x000fe40003f1d000 */
[----:B------:R-:W-:Y:S02]  /*4800*/  SEL R8, R9, RZ, P2 ;  /* 0x000000ff09087207 */ /* 0x000fe40001000000 */
[----:B------:R-:W-:Y:S02]  /*4810*/  ISETP.NE.AND P1, PT, R10, RZ, P1 ;  /* 0x000000ff0a00720c */ /* 0x000fe40000f25270 */
[----:B------:R-:W-:-:S02]  /*4820*/  SHF.R.U32.HI R8, RZ, R8, R5 ;  /* 0x00000008ff087219 */ /* 0x000fc40000011605 */
[----:B------:R-:W-:Y:S02]  /*4830*/  PLOP3.LUT P0, PT, P0, P1, PT, 0xf8, 0x8f ;  /* 0x00000000008f781c */ /* 0x000fe40000703f70 */
[----:B------:R-:W-:Y:S02]  /*4840*/  SHF.R.U32.HI R10, RZ, 0x1, R8 ;  /* 0x00000001ff0a7819 */ /* 0x000fe40000011608 */
[----:B------:R-:W-:-:S04]  /*4850*/  SEL R3, RZ, 0x1, !P0 ;  /* 0x00000001ff037807 */ /* 0x000fc80004000000 */
[----:B------:R-:W-:-:S04]  /*4860*/  LOP3.LUT R3, R3, 0x1, R10, 0xf8, !PT ;  /* 0x0000000103037812 */ /* 0x000fc800078ef80a */
[----:B------:R-:W-:-:S04]  /*4870*/  LOP3.LUT R3, R3, R8, RZ, 0xc0, !PT ;  /* 0x0000000803037212 */ /* 0x000fc800078ec0ff */
[----:B------:R-:W-:-:S04]  /*4880*/  IADD3 R3, PT, PT, R10, R3, RZ ;  /* 0x000000030a037210 */ /* 0x000fc80007ffe0ff */
[----:B------:R-:W-:Y:S01]  /*4890*/  LOP3.LUT R2, R3, R2, RZ, 0xfc, !PT ;  /* 0x0000000203027212 */ /* 0x000fe200078efcff */
[----:B------:R-:W-:Y:S06]  /*48a0*/  BRA `(.L_x_88) ;  /* 0x0000000000107947 */ /* 0x000fec0003800000 */
.L_x_87:
[----:B------:R-:W-:-:S04]  /*48b0*/  LOP3.LUT R2, R2, 0x80000000, RZ, 0xc0, !PT ;  /* 0x8000000002027812 */ /* 0x000fc800078ec0ff */
[----:B------:R-:W-:Y:S01]  /*48c0*/  LOP3.LUT R2, R2, 0x7f800000, RZ, 0xfc, !PT ;  /* 0x7f80000002027812 */ /* 0x000fe200078efcff */
[----:B------:R-:W-:Y:S06]  /*48d0*/  BRA `(.L_x_88) ;  /* 0x0000000000047947 */ /* 0x000fec0003800000 */
.L_x_86:
[----:B------:R-:W-:-:S07]  /*48e0*/  LEA R2, R8, R2, 0x17 ;  /* 0x0000000208027211 */ /* 0x000fce00078eb8ff */
.L_x_88:
[----:B------:R-:W-:Y:S05]  /*48f0*/  BSYNC.RECONVERGENT B1 ;  /* 0x0000000000017941 */ /* 0x000fea0003800200 */
.L_x_85:
[----:B------:R-:W-:Y:S05]  /*4900*/  BRA `(.L_x_89) ;  /* 0x0000000000207947 */ /* 0x000fea0003800000 */
.L_x_84:
[----:B------:R-:W-:-:S04]  /*4910*/  LOP3.LUT R2, R3, 0x80000000, R2, 0x48, !PT ;  /* 0x8000000003027812 */ /* 0x000fc800078e4802 */
[----:B------:R-:W-:Y:S01]  /*4920*/  LOP3.LUT R2, R2, 0x7f800000, RZ, 0xfc, !PT ;  /* 0x7f80000002027812 */ /* 0x000fe200078efcff */
[----:B------:R-:W-:Y:S06]  /*4930*/  BRA `(.L_x_89) ;  /* 0x0000000000147947 */ /* 0x000fec0003800000 */
.L_x_83:
[----:B------:R-:W-:Y:S01]  /*4940*/  LOP3.LUT R2, R3, 0x80000000, R2, 0x48, !PT ;  /* 0x8000000003027812 */ /* 0x000fe200078e4802 */
[----:B------:R-:W-:Y:S06]  /*4950*/  BRA `(.L_x_89) ;  /* 0x00000000000c7947 */ /* 0x000fec0003800000 */
.L_x_82:
[----:B------:R-:W0:Y:S01]  /*4960*/  MUFU.RSQ R2, -QNAN ;  /* 0xffc0000000027908 */ /* 0x000e220000001400 */
[----:B------:R-:W-:Y:S05]  /*4970*/  BRA `(.L_x_89) ;  /* 0x0000000000047947 */ /* 0x000fea0003800000 */
.L_x_81:
[----:B------:R-:W-:-:S07]  /*4980*/  FADD.FTZ R2, R2, R7 ;  /* 0x0000000702027221 */ /* 0x000fce0000010000 */
.L_x_89:
[----:B------:R-:W-:Y:S05]  /*4990*/  BSYNC.RECONVERGENT B0 ;  /* 0x0000000000007941 */ /* 0x000fea0003800200 */
.L_x_79:
[----:B------:R-:W-:Y:S01]  /*49a0*/  HFMA2 R5, -RZ, RZ, 0, 0 ;  /* 0x00000000ff057431 */ /* 0x000fe200000001ff */
[----:B0-----:R-:W-:-:S03]  /*49b0*/  MOV R9, R2 ;  /* 0x0000000200097202 */ /* 0x001fc60000000f00 */
[----:B------:R-:W-:Y:S05]  /*49c0*/  RET.REL.NODEC R4 `(_Z3caliiPiPf) ;  /* 0xffffffb4048c7950 */ /* 0x000fea0003c3ffff */
.L_x_90:
[----:B------:R-:W-:-:S00]  /*49d0*/  BRA `(.L_x_90) ;  /* 0xfffffffc00fc7947 */ /* 0x000fc0000383ffff */
[----:B------:R-:W-:-:S00]  /*49e0*/  NOP ;  /* 0x0000000000007918 */ /* 0x000fc00000000000 */
        /* <DEDUP_REMOVED lines=9> */
.L_x_91:


//--------------------- .nv.shared.reserved.0     --------------------------
	.section	.nv.shared.reserved.0,"aw",@nobits
	.weak		__nv_reservedSMEM_offset_0_alias
	.size		__nv_reservedSMEM_offset_0_alias, 0, 64
	.other		__nv_reservedSMEM_offset_0_alias,@"STO_CUDA_RESERVED_SHARED STV_DEFAULT"
__nv_reservedSMEM_offset_0_alias:
	.zero		0
	.zero		64


//--------------------- .nv.constant0._Z3caliiPiPf --------------------------
	.section	.nv.constant0._Z3caliiPiPf,"a",@progbits
	.sectionflags	@""
	.align	4
.nv.constant0._Z3caliiPiPf:
	.zero		920


//--------------------- SYMBOLS --------------------------

	.type		.nv.reservedSmem.offset0,@object
	.size		.nv.reservedSmem.offset0,0x4
